//
// Generated by NVIDIA NVVM Compiler
//
// Compiler Build ID: CL-36424714
// Cuda compilation tools, release 13.0, V13.0.88
// Based on NVVM 20.0.0
//

.version 9.0
.target sm_100
.address_size 64

	// .globl	_Z34floyd_warshall_block_kernel_phase1iiPi
// _ZZ34floyd_warshall_block_kernel_phase1iiPiE1C has been demoted
// _ZZ34floyd_warshall_block_kernel_phase2iiPiE1B has been demoted
// _ZZ34floyd_warshall_block_kernel_phase2iiPiE1C has been demoted
// _ZZ34floyd_warshall_block_kernel_phase3iiPiiiE1A has been demoted
// _ZZ34floyd_warshall_block_kernel_phase3iiPiiiE1B has been demoted
// _ZZ34floyd_warshall_block_kernel_phase3iiPiiiE1C has been demoted

.visible .entry _Z34floyd_warshall_block_kernel_phase1iiPi(
	.param .u32 _Z34floyd_warshall_block_kernel_phase1iiPi_param_0,
	.param .u32 _Z34floyd_warshall_block_kernel_phase1iiPi_param_1,
	.param .u64 .ptr .align 1 _Z34floyd_warshall_block_kernel_phase1iiPi_param_2
)
{
	.reg .pred 	%p<2>;
	.reg .b32 	%r<110>;
	.reg .b64 	%rd<11>;
	// demoted variable
	.shared .align 4 .b8 _ZZ34floyd_warshall_block_kernel_phase1iiPiE1C[16384];
	ld.param.u32 	%r12, [_Z34floyd_warshall_block_kernel_phase1iiPi_param_0];
	ld.param.u32 	%r13, [_Z34floyd_warshall_block_kernel_phase1iiPi_param_1];
	ld.param.u64 	%rd5, [_Z34floyd_warshall_block_kernel_phase1iiPi_param_2];
	cvta.to.global.u64 	%rd6, %rd5;
	mov.u32 	%r14, %tid.y;
	mov.u32 	%r15, %tid.x;
	shl.b32 	%r16, %r13, 6;
	add.s32 	%r17, %r16, %r14;
	add.s32 	%r18, %r16, %r15;
	mad.lo.s32 	%r19, %r17, %r12, %r18;
	mul.wide.u32 	%rd7, %r19, 4;
	add.s64 	%rd1, %rd6, %rd7;
	ld.global.u32 	%r20, [%rd1];
	shl.b32 	%r21, %r14, 6;
	add.s32 	%r22, %r21, %r15;
	shl.b32 	%r23, %r22, 2;
	mov.u32 	%r24, _ZZ34floyd_warshall_block_kernel_phase1iiPiE1C;
	add.s32 	%r1, %r24, %r23;
	st.shared.u32 	[%r1], %r20;
	add.s32 	%r25, %r17, 32;
	mad.lo.s32 	%r26, %r25, %r12, %r18;
	mul.wide.u32 	%rd8, %r26, 4;
	add.s64 	%rd2, %rd6, %rd8;
	ld.global.u32 	%r27, [%rd2];
	st.shared.u32 	[%r1+8192], %r27;
	add.s32 	%r28, %r19, 32;
	mul.wide.u32 	%rd9, %r28, 4;
	add.s64 	%rd3, %rd6, %rd9;
	ld.global.u32 	%r29, [%rd3];
	st.shared.u32 	[%r1+128], %r29;
	add.s32 	%r30, %r26, 32;
	mul.wide.u32 	%rd10, %r30, 4;
	add.s64 	%rd4, %rd6, %rd10;
	ld.global.u32 	%r31, [%rd4];
	st.shared.u32 	[%r1+8320], %r31;
	bar.sync 	0;
	shl.b32 	%r32, %r15, 6;
	add.s32 	%r33, %r32, %r14;
	shl.b32 	%r34, %r33, 2;
	add.s32 	%r2, %r24, %r34;
	shl.b32 	%r35, %r15, 8;
	add.s32 	%r36, %r35, %r24;
	add.s32 	%r108, %r36, 8192;
	shl.b32 	%r37, %r14, 2;
	add.s32 	%r38, %r37, %r24;
	add.s32 	%r107, %r38, 512;
	mov.b32 	%r109, 8192;
$L__BB0_1:
	ld.shared.u32 	%r39, [%r108+-8192];
	ld.shared.u32 	%r40, [%r107+-512];
	add.s32 	%r41, %r40, %r39;
	ld.shared.u32 	%r42, [%r108];
	add.s32 	%r43, %r42, %r40;
	ld.shared.u32 	%r44, [%r107+-384];
	add.s32 	%r45, %r44, %r39;
	add.s32 	%r46, %r42, %r44;
	ld.shared.u32 	%r47, [%r2];
	min.s32 	%r48, %r47, %r41;
	st.shared.u32 	[%r2], %r48;
	ld.shared.u32 	%r49, [%r2+8192];
	min.s32 	%r50, %r49, %r43;
	st.shared.u32 	[%r2+8192], %r50;
	ld.shared.u32 	%r51, [%r2+128];
	min.s32 	%r52, %r51, %r45;
	st.shared.u32 	[%r2+128], %r52;
	ld.shared.u32 	%r53, [%r2+8320];
	min.s32 	%r54, %r53, %r46;
	st.shared.u32 	[%r2+8320], %r54;
	bar.sync 	0;
	ld.shared.u32 	%r55, [%r108+-8188];
	ld.shared.u32 	%r56, [%r107+-256];
	add.s32 	%r57, %r56, %r55;
	ld.shared.u32 	%r58, [%r108+4];
	add.s32 	%r59, %r58, %r56;
	ld.shared.u32 	%r60, [%r107+-128];
	add.s32 	%r61, %r60, %r55;
	add.s32 	%r62, %r58, %r60;
	ld.shared.u32 	%r63, [%r2];
	min.s32 	%r64, %r63, %r57;
	st.shared.u32 	[%r2], %r64;
	ld.shared.u32 	%r65, [%r2+8192];
	min.s32 	%r66, %r65, %r59;
	st.shared.u32 	[%r2+8192], %r66;
	ld.shared.u32 	%r67, [%r2+128];
	min.s32 	%r68, %r67, %r61;
	st.shared.u32 	[%r2+128], %r68;
	ld.shared.u32 	%r69, [%r2+8320];
	min.s32 	%r70, %r69, %r62;
	st.shared.u32 	[%r2+8320], %r70;
	bar.sync 	0;
	ld.shared.u32 	%r71, [%r108+-8184];
	ld.shared.u32 	%r72, [%r107];
	add.s32 	%r73, %r72, %r71;
	ld.shared.u32 	%r74, [%r108+8];
	add.s32 	%r75, %r74, %r72;
	ld.shared.u32 	%r76, [%r107+128];
	add.s32 	%r77, %r76, %r71;
	add.s32 	%r78, %r74, %r76;
	ld.shared.u32 	%r79, [%r2];
	min.s32 	%r80, %r79, %r73;
	st.shared.u32 	[%r2], %r80;
	ld.shared.u32 	%r81, [%r2+8192];
	min.s32 	%r82, %r81, %r75;
	st.shared.u32 	[%r2+8192], %r82;
	ld.shared.u32 	%r83, [%r2+128];
	min.s32 	%r84, %r83, %r77;
	st.shared.u32 	[%r2+128], %r84;
	ld.shared.u32 	%r85, [%r2+8320];
	min.s32 	%r86, %r85, %r78;
	st.shared.u32 	[%r2+8320], %r86;
	bar.sync 	0;
	ld.shared.u32 	%r87, [%r108+-8180];
	ld.shared.u32 	%r88, [%r107+256];
	add.s32 	%r89, %r88, %r87;
	ld.shared.u32 	%r90, [%r108+12];
	add.s32 	%r91, %r90, %r88;
	ld.shared.u32 	%r92, [%r107+384];
	add.s32 	%r93, %r92, %r87;
	add.s32 	%r94, %r90, %r92;
	ld.shared.u32 	%r95, [%r2];
	min.s32 	%r96, %r95, %r89;
	st.shared.u32 	[%r2], %r96;
	ld.shared.u32 	%r97, [%r2+8192];
	min.s32 	%r98, %r97, %r91;
	st.shared.u32 	[%r2+8192], %r98;
	ld.shared.u32 	%r99, [%r2+128];
	min.s32 	%r100, %r99, %r93;
	st.shared.u32 	[%r2+128], %r100;
	ld.shared.u32 	%r101, [%r2+8320];
	min.s32 	%r102, %r101, %r94;
	st.shared.u32 	[%r2+8320], %r102;
	bar.sync 	0;
	add.s32 	%r109, %r109, 16;
	add.s32 	%r108, %r108, 16;
	add.s32 	%r107, %r107, 1024;
	setp.ne.s32 	%p1, %r109, 8448;
	@%p1 bra 	$L__BB0_1;
	ld.shared.u32 	%r103, [%r1];
	st.global.u32 	[%rd1], %r103;
	ld.shared.u32 	%r104, [%r1+8192];
	st.global.u32 	[%rd2], %r104;
	ld.shared.u32 	%r105, [%r1+128];
	st.global.u32 	[%rd3], %r105;
	ld.shared.u32 	%r106, [%r1+8320];
	st.global.u32 	[%rd4], %r106;
	ret;

}
	// .globl	_Z34floyd_warshall_block_kernel_phase2iiPi
.visible .entry _Z34floyd_warshall_block_kernel_phase2iiPi(
	.param .u32 _Z34floyd_warshall_block_kernel_phase2iiPi_param_0,
	.param .u32 _Z34floyd_warshall_block_kernel_phase2iiPi_param_1,
	.param .u64 .ptr .align 1 _Z34floyd_warshall_block_kernel_phase2iiPi_param_2
)
{
	.reg .pred 	%p<3>;
	.reg .b32 	%r<217>;
	.reg .b64 	%rd<27>;
	// demoted variable
	.shared .align 4 .b8 _ZZ34floyd_warshall_block_kernel_phase2iiPiE1B[16384];
	// demoted variable
	.shared .align 4 .b8 _ZZ34floyd_warshall_block_kernel_phase2iiPiE1C[16384];
	ld.param.u32 	%r26, [_Z34floyd_warshall_block_kernel_phase2iiPi_param_0];
	ld.param.u32 	%r27, [_Z34floyd_warshall_block_kernel_phase2iiPi_param_1];
	ld.param.u64 	%rd10, [_Z34floyd_warshall_block_kernel_phase2iiPi_param_2];
	cvta.to.global.u64 	%rd1, %rd10;
	mov.u32 	%r28, %ctaid.x;
	mov.u32 	%r29, %tid.y;
	mov.u32 	%r1, %tid.x;
	shl.b32 	%r2, %r28, 6;
	add.s32 	%r30, %r2, %r29;
	shl.b32 	%r31, %r27, 6;
	add.s32 	%r32, %r31, %r1;
	mad.lo.s32 	%r33, %r30, %r26, %r32;
	mul.wide.u32 	%rd11, %r33, 4;
	add.s64 	%rd2, %rd1, %rd11;
	ld.global.u32 	%r34, [%rd2];
	shl.b32 	%r35, %r29, 6;
	add.s32 	%r36, %r35, %r1;
	shl.b32 	%r37, %r36, 2;
	mov.u32 	%r38, _ZZ34floyd_warshall_block_kernel_phase2iiPiE1C;
	add.s32 	%r3, %r38, %r37;
	st.shared.u32 	[%r3], %r34;
	add.s32 	%r39, %r30, 32;
	mad.lo.s32 	%r40, %r39, %r26, %r32;
	mul.wide.u32 	%rd12, %r40, 4;
	add.s64 	%rd3, %rd1, %rd12;
	ld.global.u32 	%r41, [%rd3];
	st.shared.u32 	[%r3+8192], %r41;
	add.s32 	%r42, %r33, 32;
	mul.wide.u32 	%rd13, %r42, 4;
	add.s64 	%rd4, %rd1, %rd13;
	ld.global.u32 	%r43, [%rd4];
	st.shared.u32 	[%r3+128], %r43;
	add.s32 	%r44, %r40, 32;
	mul.wide.u32 	%rd14, %r44, 4;
	add.s64 	%rd5, %rd1, %rd14;
	ld.global.u32 	%r45, [%rd5];
	st.shared.u32 	[%r3+8320], %r45;
	add.s32 	%r46, %r31, %r29;
	mul.lo.s32 	%r4, %r46, %r26;
	add.s32 	%r47, %r4, %r32;
	mul.wide.u32 	%rd15, %r47, 4;
	add.s64 	%rd16, %rd1, %rd15;
	ld.global.u32 	%r48, [%rd16];
	mov.u32 	%r49, _ZZ34floyd_warshall_block_kernel_phase2iiPiE1B;
	add.s32 	%r50, %r49, %r37;
	st.shared.u32 	[%r50], %r48;
	add.s32 	%r51, %r46, 32;
	mul.lo.s32 	%r5, %r51, %r26;
	add.s32 	%r52, %r5, %r32;
	mul.wide.u32 	%rd17, %r52, 4;
	add.s64 	%rd18, %rd1, %rd17;
	ld.global.u32 	%r53, [%rd18];
	st.shared.u32 	[%r50+8192], %r53;
	add.s32 	%r54, %r47, 32;
	mul.wide.u32 	%rd19, %r54, 4;
	add.s64 	%rd20, %rd1, %rd19;
	ld.global.u32 	%r55, [%rd20];
	st.shared.u32 	[%r50+128], %r55;
	add.s32 	%r56, %r52, 32;
	mul.wide.u32 	%rd21, %r56, 4;
	add.s64 	%rd22, %rd1, %rd21;
	ld.global.u32 	%r57, [%rd22];
	st.shared.u32 	[%r50+8320], %r57;
	bar.sync 	0;
	shl.b32 	%r58, %r1, 6;
	add.s32 	%r59, %r58, %r29;
	shl.b32 	%r60, %r59, 2;
	add.s32 	%r6, %r38, %r60;
	shl.b32 	%r61, %r1, 8;
	add.s32 	%r7, %r61, 8192;
	add.s32 	%r212, %r38, %r7;
	shl.b32 	%r62, %r29, 2;
	add.s32 	%r9, %r62, 512;
	add.s32 	%r211, %r49, %r9;
	mov.b32 	%r213, 8192;
$L__BB1_1:
	ld.shared.u32 	%r63, [%r212+-8192];
	ld.shared.u32 	%r64, [%r211+-512];
	add.s32 	%r65, %r64, %r63;
	ld.shared.u32 	%r66, [%r212];
	add.s32 	%r67, %r66, %r64;
	ld.shared.u32 	%r68, [%r211+-384];
	add.s32 	%r69, %r68, %r63;
	add.s32 	%r70, %r66, %r68;
	ld.shared.u32 	%r71, [%r6];
	min.s32 	%r72, %r71, %r65;
	st.shared.u32 	[%r6], %r72;
	ld.shared.u32 	%r73, [%r6+8192];
	min.s32 	%r74, %r73, %r67;
	st.shared.u32 	[%r6+8192], %r74;
	ld.shared.u32 	%r75, [%r6+128];
	min.s32 	%r76, %r75, %r69;
	st.shared.u32 	[%r6+128], %r76;
	ld.shared.u32 	%r77, [%r6+8320];
	min.s32 	%r78, %r77, %r70;
	st.shared.u32 	[%r6+8320], %r78;
	bar.sync 	0;
	ld.shared.u32 	%r79, [%r212+-8188];
	ld.shared.u32 	%r80, [%r211+-256];
	add.s32 	%r81, %r80, %r79;
	ld.shared.u32 	%r82, [%r212+4];
	add.s32 	%r83, %r82, %r80;
	ld.shared.u32 	%r84, [%r211+-128];
	add.s32 	%r85, %r84, %r79;
	add.s32 	%r86, %r82, %r84;
	ld.shared.u32 	%r87, [%r6];
	min.s32 	%r88, %r87, %r81;
	st.shared.u32 	[%r6], %r88;
	ld.shared.u32 	%r89, [%r6+8192];
	min.s32 	%r90, %r89, %r83;
	st.shared.u32 	[%r6+8192], %r90;
	ld.shared.u32 	%r91, [%r6+128];
	min.s32 	%r92, %r91, %r85;
	st.shared.u32 	[%r6+128], %r92;
	ld.shared.u32 	%r93, [%r6+8320];
	min.s32 	%r94, %r93, %r86;
	st.shared.u32 	[%r6+8320], %r94;
	bar.sync 	0;
	ld.shared.u32 	%r95, [%r212+-8184];
	ld.shared.u32 	%r96, [%r211];
	add.s32 	%r97, %r96, %r95;
	ld.shared.u32 	%r98, [%r212+8];
	add.s32 	%r99, %r98, %r96;
	ld.shared.u32 	%r100, [%r211+128];
	add.s32 	%r101, %r100, %r95;
	add.s32 	%r102, %r98, %r100;
	ld.shared.u32 	%r103, [%r6];
	min.s32 	%r104, %r103, %r97;
	st.shared.u32 	[%r6], %r104;
	ld.shared.u32 	%r105, [%r6+8192];
	min.s32 	%r106, %r105, %r99;
	st.shared.u32 	[%r6+8192], %r106;
	ld.shared.u32 	%r107, [%r6+128];
	min.s32 	%r108, %r107, %r101;
	st.shared.u32 	[%r6+128], %r108;
	ld.shared.u32 	%r109, [%r6+8320];
	min.s32 	%r110, %r109, %r102;
	st.shared.u32 	[%r6+8320], %r110;
	bar.sync 	0;
	ld.shared.u32 	%r111, [%r212+-8180];
	ld.shared.u32 	%r112, [%r211+256];
	add.s32 	%r113, %r112, %r111;
	ld.shared.u32 	%r114, [%r212+12];
	add.s32 	%r115, %r114, %r112;
	ld.shared.u32 	%r116, [%r211+384];
	add.s32 	%r117, %r116, %r111;
	add.s32 	%r118, %r114, %r116;
	ld.shared.u32 	%r119, [%r6];
	min.s32 	%r120, %r119, %r113;
	st.shared.u32 	[%r6], %r120;
	ld.shared.u32 	%r121, [%r6+8192];
	min.s32 	%r122, %r121, %r115;
	st.shared.u32 	[%r6+8192], %r122;
	ld.shared.u32 	%r123, [%r6+128];
	min.s32 	%r124, %r123, %r117;
	st.shared.u32 	[%r6+128], %r124;
	ld.shared.u32 	%r125, [%r6+8320];
	min.s32 	%r126, %r125, %r118;
	st.shared.u32 	[%r6+8320], %r126;
	bar.sync 	0;
	add.s32 	%r213, %r213, 16;
	add.s32 	%r212, %r212, 16;
	add.s32 	%r211, %r211, 1024;
	setp.ne.s32 	%p1, %r213, 8448;
	@%p1 bra 	$L__BB1_1;
	ld.shared.u32 	%r128, [%r3];
	st.global.u32 	[%rd2], %r128;
	ld.shared.u32 	%r129, [%r3+8192];
	st.global.u32 	[%rd3], %r129;
	ld.shared.u32 	%r130, [%r3+128];
	st.global.u32 	[%rd4], %r130;
	ld.shared.u32 	%r131, [%r3+8320];
	st.global.u32 	[%rd5], %r131;
	add.s32 	%r132, %r2, %r1;
	add.s32 	%r133, %r4, %r132;
	mul.wide.u32 	%rd23, %r133, 4;
	add.s64 	%rd6, %rd1, %rd23;
	ld.global.u32 	%r134, [%rd6];
	st.shared.u32 	[%r3], %r134;
	add.s32 	%r135, %r5, %r132;
	mul.wide.u32 	%rd24, %r135, 4;
	add.s64 	%rd7, %rd1, %rd24;
	ld.global.u32 	%r136, [%rd7];
	st.shared.u32 	[%r3+8192], %r136;
	add.s32 	%r137, %r133, 32;
	mul.wide.u32 	%rd25, %r137, 4;
	add.s64 	%rd8, %rd1, %rd25;
	ld.global.u32 	%r138, [%rd8];
	st.shared.u32 	[%r3+128], %r138;
	add.s32 	%r139, %r135, 32;
	mul.wide.u32 	%rd26, %r139, 4;
	add.s64 	%rd9, %rd1, %rd26;
	ld.global.u32 	%r140, [%rd9];
	st.shared.u32 	[%r3+8320], %r140;
	bar.sync 	0;
	add.s32 	%r215, %r49, %r7;
	add.s32 	%r214, %r38, %r9;
	mov.b32 	%r216, 8192;
$L__BB1_3:
	ld.shared.u32 	%r143, [%r215+-8192];
	ld.shared.u32 	%r144, [%r214+-512];
	add.s32 	%r145, %r144, %r143;
	ld.shared.u32 	%r146, [%r215];
	add.s32 	%r147, %r146, %r144;
	ld.shared.u32 	%r148, [%r214+-384];
	add.s32 	%r149, %r148, %r143;
	add.s32 	%r150, %r146, %r148;
	ld.shared.u32 	%r151, [%r6];
	min.s32 	%r152, %r151, %r145;
	st.shared.u32 	[%r6], %r152;
	ld.shared.u32 	%r153, [%r6+8192];
	min.s32 	%r154, %r153, %r147;
	st.shared.u32 	[%r6+8192], %r154;
	ld.shared.u32 	%r155, [%r6+128];
	min.s32 	%r156, %r155, %r149;
	st.shared.u32 	[%r6+128], %r156;
	ld.shared.u32 	%r157, [%r6+8320];
	min.s32 	%r158, %r157, %r150;
	st.shared.u32 	[%r6+8320], %r158;
	bar.sync 	0;
	ld.shared.u32 	%r159, [%r215+-8188];
	ld.shared.u32 	%r160, [%r214+-256];
	add.s32 	%r161, %r160, %r159;
	ld.shared.u32 	%r162, [%r215+4];
	add.s32 	%r163, %r162, %r160;
	ld.shared.u32 	%r164, [%r214+-128];
	add.s32 	%r165, %r164, %r159;
	add.s32 	%r166, %r162, %r164;
	ld.shared.u32 	%r167, [%r6];
	min.s32 	%r168, %r167, %r161;
	st.shared.u32 	[%r6], %r168;
	ld.shared.u32 	%r169, [%r6+8192];
	min.s32 	%r170, %r169, %r163;
	st.shared.u32 	[%r6+8192], %r170;
	ld.shared.u32 	%r171, [%r6+128];
	min.s32 	%r172, %r171, %r165;
	st.shared.u32 	[%r6+128], %r172;
	ld.shared.u32 	%r173, [%r6+8320];
	min.s32 	%r174, %r173, %r166;
	st.shared.u32 	[%r6+8320], %r174;
	bar.sync 	0;
	ld.shared.u32 	%r175, [%r215+-8184];
	ld.shared.u32 	%r176, [%r214];
	add.s32 	%r177, %r176, %r175;
	ld.shared.u32 	%r178, [%r215+8];
	add.s32 	%r179, %r178, %r176;
	ld.shared.u32 	%r180, [%r214+128];
	add.s32 	%r181, %r180, %r175;
	add.s32 	%r182, %r178, %r180;
	ld.shared.u32 	%r183, [%r6];
	min.s32 	%r184, %r183, %r177;
	st.shared.u32 	[%r6], %r184;
	ld.shared.u32 	%r185, [%r6+8192];
	min.s32 	%r186, %r185, %r179;
	st.shared.u32 	[%r6+8192], %r186;
	ld.shared.u32 	%r187, [%r6+128];
	min.s32 	%r188, %r187, %r181;
	st.shared.u32 	[%r6+128], %r188;
	ld.shared.u32 	%r189, [%r6+8320];
	min.s32 	%r190, %r189, %r182;
	st.shared.u32 	[%r6+8320], %r190;
	bar.sync 	0;
	ld.shared.u32 	%r191, [%r215+-8180];
	ld.shared.u32 	%r192, [%r214+256];
	add.s32 	%r193, %r192, %r191;
	ld.shared.u32 	%r194, [%r215+12];
	add.s32 	%r195, %r194, %r192;
	ld.shared.u32 	%r196, [%r214+384];
	add.s32 	%r197, %r196, %r191;
	add.s32 	%r198, %r194, %r196;
	ld.shared.u32 	%r199, [%r6];
	min.s32 	%r200, %r199, %r193;
	st.shared.u32 	[%r6], %r200;
	ld.shared.u32 	%r201, [%r6+8192];
	min.s32 	%r202, %r201, %r195;
	st.shared.u32 	[%r6+8192], %r202;
	ld.shared.u32 	%r203, [%r6+128];
	min.s32 	%r204, %r203, %r197;
	st.shared.u32 	[%r6+128], %r204;
	ld.shared.u32 	%r205, [%r6+8320];
	min.s32 	%r206, %r205, %r198;
	st.shared.u32 	[%r6+8320], %r206;
	bar.sync 	0;
	add.s32 	%r216, %r216, 16;
	add.s32 	%r215, %r215, 16;
	add.s32 	%r214, %r214, 1024;
	setp.ne.s32 	%p2, %r216, 8448;
	@%p2 bra 	$L__BB1_3;
	ld.shared.u32 	%r207, [%r3];
	st.global.u32 	[%rd6], %r207;
	ld.shared.u32 	%r208, [%r3+8192];
	st.global.u32 	[%rd7], %r208;
	ld.shared.u32 	%r209, [%r3+128];
	st.global.u32 	[%rd8], %r209;
	ld.shared.u32 	%r210, [%r3+8320];
	st.global.u32 	[%rd9], %r210;
	ret;

}
	// .globl	_Z34floyd_warshall_block_kernel_phase3iiPiii
.visible .entry _Z34floyd_warshall_block_kernel_phase3iiPiii(
	.param .u32 _Z34floyd_warshall_block_kernel_phase3iiPiii_param_0,
	.param .u32 _Z34floyd_warshall_block_kernel_phase3iiPiii_param_1,
	.param .u64 .ptr .align 1 _Z34floyd_warshall_block_kernel_phase3iiPiii_param_2,
	.param .u32 _Z34floyd_warshall_block_kernel_phase3iiPiii_param_3,
	.param .u32 _Z34floyd_warshall_block_kernel_phase3iiPiii_param_4
)
{
	.reg .pred 	%p<2>;
	.reg .b32 	%r<208>;
	.reg .b64 	%rd<27>;
	// demoted variable
	.shared .align 4 .b8 _ZZ34floyd_warshall_block_kernel_phase3iiPiiiE1A[16384];
	// demoted variable
	.shared .align 4 .b8 _ZZ34floyd_warshall_block_kernel_phase3iiPiiiE1B[16384];
	// demoted variable
	.shared .align 4 .b8 _ZZ34floyd_warshall_block_kernel_phase3iiPiiiE1C[16384];
	ld.param.u32 	%r27, [_Z34floyd_warshall_block_kernel_phase3iiPiii_param_0];
	ld.param.u32 	%r28, [_Z34floyd_warshall_block_kernel_phase3iiPiii_param_1];
	ld.param.u64 	%rd5, [_Z34floyd_warshall_block_kernel_phase3iiPiii_param_2];
	ld.param.u32 	%r29, [_Z34floyd_warshall_block_kernel_phase3iiPiii_param_3];
	ld.param.u32 	%r30, [_Z34floyd_warshall_block_kernel_phase3iiPiii_param_4];
	cvta.to.global.u64 	%rd6, %rd5;
	mov.u32 	%r31, %ctaid.x;
	add.s32 	%r32, %r29, %r31;
	mov.u32 	%r33, %ctaid.y;
	add.s32 	%r34, %r30, %r33;
	mov.u32 	%r35, %tid.y;
	mov.u32 	%r36, %tid.x;
	shl.b32 	%r37, %r34, 6;
	add.s32 	%r38, %r37, %r35;
	mul.lo.s32 	%r39, %r38, %r27;
	shl.b32 	%r40, %r32, 6;
	add.s32 	%r41, %r40, %r36;
	add.s32 	%r42, %r39, %r41;
	mul.wide.u32 	%rd7, %r42, 4;
	add.s64 	%rd1, %rd6, %rd7;
	ld.global.u32 	%r43, [%rd1];
	shl.b32 	%r44, %r35, 6;
	add.s32 	%r45, %r44, %r36;
	shl.b32 	%r46, %r45, 2;
	mov.u32 	%r47, _ZZ34floyd_warshall_block_kernel_phase3iiPiiiE1C;
	add.s32 	%r1, %r47, %r46;
	st.shared.u32 	[%r1], %r43;
	add.s32 	%r48, %r38, 32;
	mul.lo.s32 	%r49, %r48, %r27;
	add.s32 	%r50, %r49, %r41;
	mul.wide.u32 	%rd8, %r50, 4;
	add.s64 	%rd2, %rd6, %rd8;
	ld.global.u32 	%r51, [%rd2];
	st.shared.u32 	[%r1+8192], %r51;
	add.s32 	%r52, %r42, 32;
	mul.wide.u32 	%rd9, %r52, 4;
	add.s64 	%rd3, %rd6, %rd9;
	ld.global.u32 	%r53, [%rd3];
	st.shared.u32 	[%r1+128], %r53;
	add.s32 	%r54, %r50, 32;
	mul.wide.u32 	%rd10, %r54, 4;
	add.s64 	%rd4, %rd6, %rd10;
	ld.global.u32 	%r55, [%rd4];
	st.shared.u32 	[%r1+8320], %r55;
	shl.b32 	%r56, %r28, 6;
	add.s32 	%r57, %r56, %r36;
	add.s32 	%r58, %r39, %r57;
	mul.wide.u32 	%rd11, %r58, 4;
	add.s64 	%rd12, %rd6, %rd11;
	ld.global.u32 	%r59, [%rd12];
	shl.b32 	%r60, %r36, 6;
	add.s32 	%r61, %r60, %r35;
	shl.b32 	%r62, %r61, 2;
	mov.u32 	%r63, _ZZ34floyd_warshall_block_kernel_phase3iiPiiiE1A;
	add.s32 	%r64, %r63, %r62;
	st.shared.u32 	[%r64], %r59;
	add.s32 	%r65, %r49, %r57;
	mul.wide.u32 	%rd13, %r65, 4;
	add.s64 	%rd14, %rd6, %rd13;
	ld.global.u32 	%r66, [%rd14];
	st.shared.u32 	[%r64+128], %r66;
	add.s32 	%r67, %r58, 32;
	mul.wide.u32 	%rd15, %r67, 4;
	add.s64 	%rd16, %rd6, %rd15;
	ld.global.u32 	%r68, [%rd16];
	st.shared.u32 	[%r64+8192], %r68;
	add.s32 	%r69, %r65, 32;
	mul.wide.u32 	%rd17, %r69, 4;
	add.s64 	%rd18, %rd6, %rd17;
	ld.global.u32 	%r70, [%rd18];
	st.shared.u32 	[%r64+8320], %r70;
	add.s32 	%r71, %r56, %r35;
	mad.lo.s32 	%r72, %r71, %r27, %r41;
	mul.wide.u32 	%rd19, %r72, 4;
	add.s64 	%rd20, %rd6, %rd19;
	ld.global.u32 	%r73, [%rd20];
	mov.u32 	%r74, _ZZ34floyd_warshall_block_kernel_phase3iiPiiiE1B;
	add.s32 	%r75, %r74, %r46;
	st.shared.u32 	[%r75], %r73;
	add.s32 	%r76, %r71, 32;
	mad.lo.s32 	%r77, %r76, %r27, %r41;
	mul.wide.u32 	%rd21, %r77, 4;
	add.s64 	%rd22, %rd6, %rd21;
	ld.global.u32 	%r78, [%rd22];
	st.shared.u32 	[%r75+8192], %r78;
	add.s32 	%r79, %r72, 32;
	mul.wide.u32 	%rd23, %r79, 4;
	add.s64 	%rd24, %rd6, %rd23;
	ld.global.u32 	%r80, [%rd24];
	st.shared.u32 	[%r75+128], %r80;
	add.s32 	%r81, %r77, 32;
	mul.wide.u32 	%rd25, %r81, 4;
	add.s64 	%rd26, %rd6, %rd25;
	ld.global.u32 	%r82, [%rd26];
	st.shared.u32 	[%r75+8320], %r82;
	bar.sync 	0;
	add.s32 	%r2, %r47, %r62;
	ld.shared.u32 	%r207, [%r2];
	ld.shared.u32 	%r206, [%r2+8192];
	ld.shared.u32 	%r205, [%r2+128];
	ld.shared.u32 	%r204, [%r2+8320];
	shl.b32 	%r83, %r36, 2;
	add.s32 	%r84, %r83, %r63;
	add.s32 	%r202, %r84, 1280;
	shl.b32 	%r85, %r35, 2;
	add.s32 	%r8, %r74, %r85;
	mov.b32 	%r203, 1280;
$L__BB2_1:
	.pragma "nounroll";
	ld.shared.u32 	%r86, [%r202+-1280];
	add.s32 	%r15, %r8, %r203;
	ld.shared.u32 	%r87, [%r15+-1280];
	add.s32 	%r88, %r87, %r86;
	ld.shared.u32 	%r89, [%r202+-1152];
	add.s32 	%r90, %r89, %r87;
	ld.shared.u32 	%r91, [%r15+-1152];
	add.s32 	%r92, %r91, %r86;
	add.s32 	%r93, %r89, %r91;
	min.s32 	%r94, %r207, %r88;
	st.shared.u32 	[%r2], %r94;
	min.s32 	%r95, %r206, %r90;
	st.shared.u32 	[%r2+8192], %r95;
	min.s32 	%r96, %r205, %r92;
	st.shared.u32 	[%r2+128], %r96;
	min.s32 	%r97, %r204, %r93;
	st.shared.u32 	[%r2+8320], %r97;
	ld.shared.u32 	%r98, [%r202+-1024];
	ld.shared.u32 	%r99, [%r15+-1024];
	add.s32 	%r100, %r99, %r98;
	ld.shared.u32 	%r101, [%r202+-896];
	add.s32 	%r102, %r101, %r99;
	ld.shared.u32 	%r103, [%r15+-896];
	add.s32 	%r104, %r103, %r98;
	add.s32 	%r105, %r101, %r103;
	min.s32 	%r106, %r94, %r100;
	st.shared.u32 	[%r2], %r106;
	min.s32 	%r107, %r95, %r102;
	st.shared.u32 	[%r2+8192], %r107;
	min.s32 	%r108, %r96, %r104;
	st.shared.u32 	[%r2+128], %r108;
	min.s32 	%r109, %r97, %r105;
	st.shared.u32 	[%r2+8320], %r109;
	ld.shared.u32 	%r110, [%r202+-768];
	ld.shared.u32 	%r111, [%r15+-768];
	add.s32 	%r112, %r111, %r110;
	ld.shared.u32 	%r113, [%r202+-640];
	add.s32 	%r114, %r113, %r111;
	ld.shared.u32 	%r115, [%r15+-640];
	add.s32 	%r116, %r115, %r110;
	add.s32 	%r117, %r113, %r115;
	min.s32 	%r118, %r106, %r112;
	st.shared.u32 	[%r2], %r118;
	min.s32 	%r119, %r107, %r114;
	st.shared.u32 	[%r2+8192], %r119;
	min.s32 	%r120, %r108, %r116;
	st.shared.u32 	[%r2+128], %r120;
	min.s32 	%r121, %r109, %r117;
	st.shared.u32 	[%r2+8320], %r121;
	ld.shared.u32 	%r122, [%r202+-512];
	ld.shared.u32 	%r123, [%r15+-512];
	add.s32 	%r124, %r123, %r122;
	ld.shared.u32 	%r125, [%r202+-384];
	add.s32 	%r126, %r125, %r123;
	ld.shared.u32 	%r127, [%r15+-384];
	add.s32 	%r128, %r127, %r122;
	add.s32 	%r129, %r125, %r127;
	min.s32 	%r16, %r118, %r124;
	st.shared.u32 	[%r2], %r16;
	min.s32 	%r17, %r119, %r126;
	st.shared.u32 	[%r2+8192], %r17;
	min.s32 	%r18, %r120, %r128;
	st.shared.u32 	[%r2+128], %r18;
	min.s32 	%r19, %r121, %r129;
	st.shared.u32 	[%r2+8320], %r19;
	setp.eq.s32 	%p1, %r203, 16640;
	@%p1 bra 	$L__BB2_3;
	ld.shared.u32 	%r130, [%r202+-256];
	ld.shared.u32 	%r131, [%r15+-256];
	add.s32 	%r132, %r131, %r130;
	ld.shared.u32 	%r133, [%r202+-128];
	add.s32 	%r134, %r133, %r131;
	ld.shared.u32 	%r135, [%r15+-128];
	add.s32 	%r136, %r135, %r130;
	add.s32 	%r137, %r133, %r135;
	min.s32 	%r138, %r16, %r132;
	st.shared.u32 	[%r2], %r138;
	min.s32 	%r139, %r17, %r134;
	st.shared.u32 	[%r2+8192], %r139;
	min.s32 	%r140, %r18, %r136;
	st.shared.u32 	[%r2+128], %r140;
	min.s32 	%r141, %r19, %r137;
	st.shared.u32 	[%r2+8320], %r141;
	ld.shared.u32 	%r142, [%r202];
	ld.shared.u32 	%r143, [%r15];
	add.s32 	%r144, %r143, %r142;
	ld.shared.u32 	%r145, [%r202+128];
	add.s32 	%r146, %r145, %r143;
	ld.shared.u32 	%r147, [%r15+128];
	add.s32 	%r148, %r147, %r142;
	add.s32 	%r149, %r145, %r147;
	min.s32 	%r150, %r138, %r144;
	st.shared.u32 	[%r2], %r150;
	min.s32 	%r151, %r139, %r146;
	st.shared.u32 	[%r2+8192], %r151;
	min.s32 	%r152, %r140, %r148;
	st.shared.u32 	[%r2+128], %r152;
	min.s32 	%r153, %r141, %r149;
	st.shared.u32 	[%r2+8320], %r153;
	ld.shared.u32 	%r154, [%r202+256];
	ld.shared.u32 	%r155, [%r15+256];
	add.s32 	%r156, %r155, %r154;
	ld.shared.u32 	%r157, [%r202+384];
	add.s32 	%r158, %r157, %r155;
	ld.shared.u32 	%r159, [%r15+384];
	add.s32 	%r160, %r159, %r154;
	add.s32 	%r161, %r157, %r159;
	min.s32 	%r162, %r150, %r156;
	st.shared.u32 	[%r2], %r162;
	min.s32 	%r163, %r151, %r158;
	st.shared.u32 	[%r2+8192], %r163;
	min.s32 	%r164, %r152, %r160;
	st.shared.u32 	[%r2+128], %r164;
	min.s32 	%r165, %r153, %r161;
	st.shared.u32 	[%r2+8320], %r165;
	ld.shared.u32 	%r166, [%r202+512];
	ld.shared.u32 	%r167, [%r15+512];
	add.s32 	%r168, %r167, %r166;
	ld.shared.u32 	%r169, [%r202+640];
	add.s32 	%r170, %r169, %r167;
	ld.shared.u32 	%r171, [%r15+640];
	add.s32 	%r172, %r171, %r166;
	add.s32 	%r173, %r169, %r171;
	min.s32 	%r174, %r162, %r168;
	st.shared.u32 	[%r2], %r174;
	min.s32 	%r175, %r163, %r170;
	st.shared.u32 	[%r2+8192], %r175;
	min.s32 	%r176, %r164, %r172;
	st.shared.u32 	[%r2+128], %r176;
	min.s32 	%r177, %r165, %r173;
	st.shared.u32 	[%r2+8320], %r177;
	ld.shared.u32 	%r178, [%r202+768];
	ld.shared.u32 	%r179, [%r15+768];
	add.s32 	%r180, %r179, %r178;
	ld.shared.u32 	%r181, [%r202+896];
	add.s32 	%r182, %r181, %r179;
	ld.shared.u32 	%r183, [%r15+896];
	add.s32 	%r184, %r183, %r178;
	add.s32 	%r185, %r181, %r183;
	min.s32 	%r186, %r174, %r180;
	st.shared.u32 	[%r2], %r186;
	min.s32 	%r187, %r175, %r182;
	st.shared.u32 	[%r2+8192], %r187;
	min.s32 	%r188, %r176, %r184;
	st.shared.u32 	[%r2+128], %r188;
	min.s32 	%r189, %r177, %r185;
	st.shared.u32 	[%r2+8320], %r189;
	ld.shared.u32 	%r190, [%r202+1024];
	ld.shared.u32 	%r191, [%r15+1024];
	add.s32 	%r192, %r191, %r190;
	ld.shared.u32 	%r193, [%r202+1152];
	add.s32 	%r194, %r193, %r191;
	ld.shared.u32 	%r195, [%r15+1152];
	add.s32 	%r196, %r195, %r190;
	add.s32 	%r197, %r193, %r195;
	min.s32 	%r207, %r186, %r192;
	st.shared.u32 	[%r2], %r207;
	min.s32 	%r206, %r187, %r194;
	st.shared.u32 	[%r2+8192], %r206;
	min.s32 	%r205, %r188, %r196;
	st.shared.u32 	[%r2+128], %r205;
	min.s32 	%r204, %r189, %r197;
	st.shared.u32 	[%r2+8320], %r204;
	add.s32 	%r203, %r203, 2560;
	add.s32 	%r202, %r202, 2560;
	bra.uni 	$L__BB2_1;
$L__BB2_3:
	bar.sync 	0;
	ld.shared.u32 	%r198, [%r1];
	st.global.u32 	[%rd1], %r198;
	ld.shared.u32 	%r199, [%r1+8192];
	st.global.u32 	[%rd2], %r199;
	ld.shared.u32 	%r200, [%r1+128];
	st.global.u32 	[%rd3], %r200;
	ld.shared.u32 	%r201, [%r1+8320];
	st.global.u32 	[%rd4], %r201;
	ret;

}


// ===== COMPILED SASS (sm_100) =====

	.target	sm_100

	.elftype	@"ET_EXEC"


//--------------------- .note.nv.tkinfo           --------------------------
	.section	.note.nv.tkinfo,"",@"SHT_NOTE"
	.sectionflags	@"SHF_NOTE_NV_TKINFO"
	.tkinfo
        /*0018*/ 	.word	0x00000002
        /*0030*/ 	.string	""
        /*0030*/ 	.string	"ptxas"
        /*0030*/ 	.string	"Cuda compilation tools, release 13.0, V13.0.88"
        /*0030*/ 	.string	"Build cuda_13.0.r13.0/compiler.36424714_0"
        /*0030*/ 	.string	"-arch sm_100 -m 64 "



//--------------------- .note.nv.cuinfo           --------------------------
	.section	.note.nv.cuinfo,"",@"SHT_NOTE"
	.sectionflags	@"SHF_NOTE_NV_CUINFO"
        /*0018*/ 	.short	0x0002
        /*001a*/ 	.short	0x0064
        /*001c*/ 	.short	0x0082
	.zero		2


//--------------------- .nv.info                  --------------------------
	.section	.nv.info,"",@"SHT_CUDA_INFO"
	.align	4


	//----- nvinfo : EIATTR_REGCOUNT
	.align		4
        /*0000*/ 	.byte	0x04, 0x2f
        /*0002*/ 	.short	(.L_1 - .L_0)
	.align		4
.L_0:
        /*0004*/ 	.word	index@(_Z34floyd_warshall_block_kernel_phase1iiPi)
        /*0008*/ 	.word	0x0000001b


	//----- nvinfo : EIATTR_FRAME_SIZE
	.align		4
.L_1:
        /*000c*/ 	.byte	0x04, 0x11
        /*000e*/ 	.short	(.L_3 - .L_2)
	.align		4
.L_2:
        /*0010*/ 	.word	index@(_Z34floyd_warshall_block_kernel_phase1iiPi)
        /*0014*/ 	.word	0x00000000


	//----- nvinfo : EIATTR_REGCOUNT
	.align		4
.L_3:
        /*0018*/ 	.byte	0x04, 0x2f
        /*001a*/ 	.short	(.L_5 - .L_4)
	.align		4
.L_4:
        /*001c*/ 	.word	index@(_Z34floyd_warshall_block_kernel_phase2iiPi)
        /*0020*/ 	.word	0x00000020


	//----- nvinfo : EIATTR_FRAME_SIZE
	.align		4
.L_5:
        /*0024*/ 	.byte	0x04, 0x11
        /*0026*/ 	.short	(.L_7 - .L_6)
	.align		4
.L_6:
        /*0028*/ 	.word	index@(_Z34floyd_warshall_block_kernel_phase2iiPi)
        /*002c*/ 	.word	0x00000000


	//----- nvinfo : EIATTR_REGCOUNT
	.align		4
.L_7:
        /*0030*/ 	.byte	0x04, 0x2f
        /*0032*/ 	.short	(.L_9 - .L_8)
	.align		4
.L_8:
        /*0034*/ 	.word	index@(_Z34floyd_warshall_block_kernel_phase3iiPiii)
        /*0038*/ 	.word	0x00000020


	//----- nvinfo : EIATTR_FRAME_SIZE
	.align		4
.L_9:
        /*003c*/ 	.byte	0x04, 0x11
        /*003e*/ 	.short	(.L_11 - .L_10)
	.align		4
.L_10:
        /*0040*/ 	.word	index@(_Z34floyd_warshall_block_kernel_phase3iiPiii)
        /*0044*/ 	.word	0x00000000


	//----- nvinfo : EIATTR_MIN_STACK_SIZE
	.align		4
.L_11:
        /*0048*/ 	.byte	0x04, 0x12
        /*004a*/ 	.short	(.L_13 - .L_12)
	.align		4
.L_12:
        /*004c*/ 	.word	index@(_Z34floyd_warshall_block_kernel_phase3iiPiii)
        /*0050*/ 	.word	0x00000000


	//----- nvinfo : EIATTR_MIN_STACK_SIZE
	.align		4
.L_13:
        /*0054*/ 	.byte	0x04, 0x12
        /*0056*/ 	.short	(.L_15 - .L_14)
	.align		4
.L_14:
        /*0058*/ 	.word	index@(_Z34floyd_warshall_block_kernel_phase2iiPi)
        /*005c*/ 	.word	0x00000000


	//----- nvinfo : EIATTR_MIN_STACK_SIZE
	.align		4
.L_15:
        /*0060*/ 	.byte	0x04, 0x12
        /*0062*/ 	.short	(.L_17 - .L_16)
	.align		4
.L_16:
        /*0064*/ 	.word	index@(_Z34floyd_warshall_block_kernel_phase1iiPi)
        /*0068*/ 	.word	0x00000000
.L_17:


//--------------------- .nv.compat                --------------------------
	.section	.nv.compat,"",@"SHT_CUDA_COMPAT_INFO"
	.align	4
        /*0000*/ 	.byte	0x02, 0x09, 0x00, 0x00, 0x02, 0x02, 0x01, 0x00, 0x02, 0x05, 0x05, 0x00, 0x03, 0x07, 0x01, 0x01
        /*0010*/ 	.byte	0x02, 0x03, 0x00, 0x00, 0x02, 0x06, 0x01, 0x00, 0x04, 0x0b, 0x08, 0x00, 0x09, 0x00, 0x00, 0x00
        /*0020*/ 	.byte	0x00, 0x00, 0x00, 0x00


//--------------------- .nv.info._Z34floyd_warshall_block_kernel_phase3iiPiii --------------------------
	.section	.nv.info._Z34floyd_warshall_block_kernel_phase3iiPiii,"",@"SHT_CUDA_INFO"
	.sectionflags	@""
	.align	4


	//----- nvinfo : EIATTR_CUDA_API_VERSION
	.align		4
        /*0000*/ 	.byte	0x04, 0x37
        /*0002*/ 	.short	(.L_19 - .L_18)
.L_18:
        /*0004*/ 	.word	0x00000082


	//----- nvinfo : EIATTR_KPARAM_INFO
	.align		4
.L_19:
        /*0008*/ 	.byte	0x04, 0x17
        /*000a*/ 	.short	(.L_21 - .L_20)
.L_20:
        /*000c*/ 	.word	0x00000000
        /*0010*/ 	.short	0x0004
        /*0012*/ 	.short	0x0014
        /*0014*/ 	.byte	0x00, 0xf0, 0x11, 0x00


	//----- nvinfo : EIATTR_KPARAM_INFO
	.align		4
.L_21:
        /*0018*/ 	.byte	0x04, 0x17
        /*001a*/ 	.short	(.L_23 - .L_22)
.L_22:
        /*001c*/ 	.word	0x00000000
        /*0020*/ 	.short	0x0003
        /*0022*/ 	.short	0x0010
        /*0024*/ 	.byte	0x00, 0xf0, 0x11, 0x00


	//----- nvinfo : EIATTR_KPARAM_INFO
	.align		4
.L_23:
        /*0028*/ 	.byte	0x04, 0x17
        /*002a*/ 	.short	(.L_25 - .L_24)
.L_24:
        /*002c*/ 	.word	0x00000000
        /*0030*/ 	.short	0x0002
        /*0032*/ 	.short	0x0008
        /*0034*/ 	.byte	0x00, 0xf5, 0x21, 0x00


	//----- nvinfo : EIATTR_KPARAM_INFO
	.align		4
.L_25:
        /*0038*/ 	.byte	0x04, 0x17
        /*003a*/ 	.short	(.L_27 - .L_26)
.L_26:
        /*003c*/ 	.word	0x00000000
        /*0040*/ 	.short	0x0001
        /*0042*/ 	.short	0x0004
        /*0044*/ 	.byte	0x00, 0xf0, 0x11, 0x00


	//----- nvinfo : EIATTR_KPARAM_INFO
	.align		4
.L_27:
        /*0048*/ 	.byte	0x04, 0x17
        /*004a*/ 	.short	(.L_29 - .L_28)
.L_28:
        /*004c*/ 	.word	0x00000000
        /*0050*/ 	.short	0x0000
        /*0052*/ 	.short	0x0000
        /*0054*/ 	.byte	0x00, 0xf0, 0x11, 0x00


	//----- nvinfo : EIATTR_SPARSE_MMA_MASK
	.align		4
.L_29:
        /*0058*/ 	.byte	0x03, 0x50
        /*005a*/ 	.short	0x0000


	//----- nvinfo : EIATTR_MAXREG_COUNT
	.align		4
        /*005c*/ 	.byte	0x03, 0x1b
        /*005e*/ 	.short	0x00ff


	//----- nvinfo : EIATTR_NUM_BARRIERS
	.align		4
        /*0060*/ 	.byte	0x02, 0x4c
        /*0062*/ 	.byte	0x01
	.zero		1


	//----- nvinfo : EIATTR_MERCURY_ISA_VERSION
	.align		4
        /*0064*/ 	.byte	0x03, 0x5f
        /*0066*/ 	.short	0x0101


	//----- nvinfo : EIATTR_VRC_CTA_INIT_COUNT
	.align		4
        /*0068*/ 	.byte	0x02, 0x4a
	.zero		1
	.zero		1


	//----- nvinfo : EIATTR_EXIT_INSTR_OFFSETS
	.align		4
        /*006c*/ 	.byte	0x04, 0x1c
        /*006e*/ 	.short	(.L_31 - .L_30)


	//   ....[0]....
.L_30:
        /*0070*/ 	.word	0x00001110


	//----- nvinfo : EIATTR_CBANK_PARAM_SIZE
	.align		4
.L_31:
        /*0074*/ 	.byte	0x03, 0x19
        /*0076*/ 	.short	0x0018


	//----- nvinfo : EIATTR_PARAM_CBANK
	.align		4
        /*0078*/ 	.byte	0x04, 0x0a
        /*007a*/ 	.short	(.L_33 - .L_32)
	.align		4
.L_32:
        /*007c*/ 	.word	index@(.nv.constant0._Z34floyd_warshall_block_kernel_phase3iiPiii)
        /*0080*/ 	.short	0x0380
        /*0082*/ 	.short	0x0018


	//----- nvinfo : EIATTR_SW_WAR
	.align		4
.L_33:
        /*0084*/ 	.byte	0x04, 0x36
        /*0086*/ 	.short	(.L_35 - .L_34)
.L_34:
        /*0088*/ 	.word	0x00000008
.L_35:


//--------------------- .nv.info._Z34floyd_warshall_block_kernel_phase2iiPi --------------------------
	.section	.nv.info._Z34floyd_warshall_block_kernel_phase2iiPi,"",@"SHT_CUDA_INFO"
	.sectionflags	@""
	.align	4


	//----- nvinfo : EIATTR_CUDA_API_VERSION
	.align		4
        /*0000*/ 	.byte	0x04, 0x37
        /*0002*/ 	.short	(.L_37 - .L_36)
.L_36:
        /*0004*/ 	.word	0x00000082


	//----- nvinfo : EIATTR_KPARAM_INFO
	.align		4
.L_37:
        /*0008*/ 	.byte	0x04, 0x17
        /*000a*/ 	.short	(.L_39 - .L_38)
.L_38:
        /*000c*/ 	.word	0x00000000
        /*0010*/ 	.short	0x0002
        /*0012*/ 	.short	0x0008
        /*0014*/ 	.byte	0x00, 0xf5, 0x21, 0x00


	//----- nvinfo : EIATTR_KPARAM_INFO
	.align		4
.L_39:
        /*0018*/ 	.byte	0x04, 0x17
        /*001a*/ 	.short	(.L_41 - .L_40)
.L_40:
        /*001c*/ 	.word	0x00000000
        /*0020*/ 	.short	0x0001
        /*0022*/ 	.short	0x0004
        /*0024*/ 	.byte	0x00, 0xf0, 0x11, 0x00


	//----- nvinfo : EIATTR_KPARAM_INFO
	.align		4
.L_41:
        /*0028*/ 	.byte	0x04, 0x17
        /*002a*/ 	.short	(.L_43 - .L_42)
.L_42:
        /*002c*/ 	.word	0x00000000
        /*0030*/ 	.short	0x0000
        /*0032*/ 	.short	0x0000
        /*0034*/ 	.byte	0x00, 0xf0, 0x11, 0x00


	//----- nvinfo : EIATTR_SPARSE_MMA_MASK
	.align		4
.L_43:
        /*0038*/ 	.byte	0x03, 0x50
        /*003a*/ 	.short	0x0000


	//----- nvinfo : EIATTR_MAXREG_COUNT
	.align		4
        /*003c*/ 	.byte	0x03, 0x1b
        /*003e*/ 	.short	0x00ff


	//----- nvinfo : EIATTR_NUM_BARRIERS
	.align		4
        /*0040*/ 	.byte	0x02, 0x4c
        /*0042*/ 	.byte	0x01
	.zero		1


	//----- nvinfo : EIATTR_MERCURY_ISA_VERSION
	.align		4
        /*0044*/ 	.byte	0x03, 0x5f
        /*0046*/ 	.short	0x0101


	//----- nvinfo : EIATTR_VRC_CTA_INIT_COUNT
	.align		4
        /*0048*/ 	.byte	0x02, 0x4a
	.zero		1
	.zero		1


	//----- nvinfo : EIATTR_EXIT_INSTR_OFFSETS
	.align		4
        /*004c*/ 	.byte	0x04, 0x1c
        /*004e*/ 	.short	(.L_45 - .L_44)


	//   ....[0]....
.L_44:
        /*0050*/ 	.word	0x00000f30


	//----- nvinfo : EIATTR_CBANK_PARAM_SIZE
	.align		4
.L_45:
        /*0054*/ 	.byte	0x03, 0x19
        /*0056*/ 	.short	0x0010


	//----- nvinfo : EIATTR_PARAM_CBANK
	.align		4
        /*0058*/ 	.byte	0x04, 0x0a
        /*005a*/ 	.short	(.L_47 - .L_46)
	.align		4
.L_46:
        /*005c*/ 	.word	index@(.nv.constant0._Z34floyd_warshall_block_kernel_phase2iiPi)
        /*0060*/ 	.short	0x0380
        /*0062*/ 	.short	0x0010


	//----- nvinfo : EIATTR_SW_WAR
	.align		4
.L_47:
        /*0064*/ 	.byte	0x04, 0x36
        /*0066*/ 	.short	(.L_49 - .L_48)
.L_48:
        /*0068*/ 	.word	0x00000008
.L_49:


//--------------------- .nv.info._Z34floyd_warshall_block_kernel_phase1iiPi --------------------------
	.section	.nv.info._Z34floyd_warshall_block_kernel_phase1iiPi,"",@"SHT_CUDA_INFO"
	.sectionflags	@""
	.align	4


	//----- nvinfo : EIATTR_CUDA_API_VERSION
	.align		4
        /*0000*/ 	.byte	0x04, 0x37
        /*0002*/ 	.short	(.L_51 - .L_50)
.L_50:
        /*0004*/ 	.word	0x00000082


	//----- nvinfo : EIATTR_KPARAM_INFO
	.align		4
.L_51:
        /*0008*/ 	.byte	0x04, 0x17
        /*000a*/ 	.short	(.L_53 - .L_52)
.L_52:
        /*000c*/ 	.word	0x00000000
        /*0010*/ 	.short	0x0002
        /*0012*/ 	.short	0x0008
        /*0014*/ 	.byte	0x00, 0xf5, 0x21, 0x00


	//----- nvinfo : EIATTR_KPARAM_INFO
	.align		4
.L_53:
        /*0018*/ 	.byte	0x04, 0x17
        /*001a*/ 	.short	(.L_55 - .L_54)
.L_54:
        /*001c*/ 	.word	0x00000000
        /*0020*/ 	.short	0x0001
        /*0022*/ 	.short	0x0004
        /*0024*/ 	.byte	0x00, 0xf0, 0x11, 0x00


	//----- nvinfo : EIATTR_KPARAM_INFO
	.align		4
.L_55:
        /*0028*/ 	.byte	0x04, 0x17
        /*002a*/ 	.short	(.L_57 - .L_56)
.L_56:
        /*002c*/ 	.word	0x00000000
        /*0030*/ 	.short	0x0000
        /*0032*/ 	.short	0x0000
        /*0034*/ 	.byte	0x00, 0xf0, 0x11, 0x00


	//----- nvinfo : EIATTR_SPARSE_MMA_MASK
	.align		4
.L_57:
        /*0038*/ 	.byte	0x03, 0x50
        /*003a*/ 	.short	0x0000


	//----- nvinfo : EIATTR_MAXREG_COUNT
	.align		4
        /*003c*/ 	.byte	0x03, 0x1b
        /*003e*/ 	.short	0x00ff


	//----- nvinfo : EIATTR_NUM_BARRIERS
	.align		4
        /*0040*/ 	.byte	0x02, 0x4c
        /*0042*/ 	.byte	0x01
	.zero		1


	//----- nvinfo : EIATTR_MERCURY_ISA_VERSION
	.align		4
        /*0044*/ 	.byte	0x03, 0x5f
        /*0046*/ 	.short	0x0101


	//----- nvinfo : EIATTR_VRC_CTA_INIT_COUNT
	.align		4
        /*0048*/ 	.byte	0x02, 0x4a
	.zero		1
	.zero		1


	//----- nvinfo : EIATTR_EXIT_INSTR_OFFSETS
	.align		4
        /*004c*/ 	.byte	0x04, 0x1c
        /*004e*/ 	.short	(.L_59 - .L_58)


	//   ....[0]....
.L_58:
        /*0050*/ 	.word	0x00000770


	//----- nvinfo : EIATTR_CBANK_PARAM_SIZE
	.align		4
.L_59:
        /*0054*/ 	.byte	0x03, 0x19
        /*0056*/ 	.short	0x0010


	//----- nvinfo : EIATTR_PARAM_CBANK
	.align		4
        /*0058*/ 	.byte	0x04, 0x0a
        /*005a*/ 	.short	(.L_61 - .L_60)
	.align		4
.L_60:
        /*005c*/ 	.word	index@(.nv.constant0._Z34floyd_warshall_block_kernel_phase1iiPi)
        /*0060*/ 	.short	0x0380
        /*0062*/ 	.short	0x0010


	//----- nvinfo : EIATTR_SW_WAR
	.align		4
.L_61:
        /*0064*/ 	.byte	0x04, 0x36
        /*0066*/ 	.short	(.L_63 - .L_62)
.L_62:
        /*0068*/ 	.word	0x00000008
.L_63:


//--------------------- .nv.callgraph             --------------------------
	.section	.nv.callgraph,"",@"SHT_CUDA_CALLGRAPH"
	.align	4
	.sectionentsize	8
	.align		4
        /*0000*/ 	.word	0x00000000
	.align		4
        /*0004*/ 	.word	0xffffffff
	.align		4
        /*0008*/ 	.word	0x00000000
	.align		4
        /*000c*/ 	.word	0xfffffffe
	.align		4
        /*0010*/ 	.word	0x00000000
	.align		4
        /*0014*/ 	.word	0xfffffffd
	.align		4
        /*0018*/ 	.word	0x00000000
	.align		4
        /*001c*/ 	.word	0xfffffffc


//--------------------- .text._Z34floyd_warshall_block_kernel_phase3iiPiii --------------------------
	.section	.text._Z34floyd_warshall_block_kernel_phase3iiPiii,"ax",@progbits
	.align	128
        .global         _Z34floyd_warshall_block_kernel_phase3iiPiii
        .type           _Z34floyd_warshall_block_kernel_phase3iiPiii,@function
        .size           _Z34floyd_warshall_block_kernel_phase3iiPiii,(.L_x_7 - _Z34floyd_warshall_block_kernel_phase3iiPiii)
        .other          _Z34floyd_warshall_block_kernel_phase3iiPiii,@"STO_CUDA_ENTRY STV_DEFAULT"
_Z34floyd_warshall_block_kernel_phase3iiPiii:
.text._Z34floyd_warshall_block_kernel_phase3iiPiii:
[----:B------:R-:W-:Y:S01]  /*0000*/  LDC R1, c[0x0][0x37c] ;  /* 0x0000df00ff017b82 */ /* 0x000fe20000000800 */
[----:B------:R-:W0:Y:S07]  /*0010*/  S2R R17, SR_TID.Y ;  /* 0x0000000000117919 */ /* 0x000e2e0000002200 */
[----:B------:R-:W1:Y:S01]  /*0020*/  S2UR UR4, SR_CTAID.X ;  /* 0x00000000000479c3 */ /* 0x000e620000002500 */
[----:B------:R-:W2:Y:S01]  /*0030*/  LDCU.64 UR8, c[0x0][0x358] ;  /* 0x00006b00ff0877ac */ /* 0x000ea20008000a00 */
[----:B------:R-:W3:Y:S06]  /*0040*/  S2R R0, SR_TID.X ;  /* 0x0000000000007919 */ /* 0x000eec0000002100 */
[----:B------:R-:W1:Y:S08]  /*0050*/  LDC.64 R6, c[0x0][0x390] ;  /* 0x0000e400ff067b82 */ /* 0x000e700000000a00 */
[----:B------:R-:W4:Y:S08]  /*0060*/  S2UR UR5, SR_CTAID.Y ;  /* 0x00000000000579c3 */ /* 0x000f300000002600 */
[----:B------:R-:W5:Y:S08]  /*0070*/  LDC.64 R2, c[0x0][0x380] ;  /* 0x0000e000ff027b82 */ /* 0x000f700000000a00 */
[----:B------:R-:W2:Y:S01]  /*0080*/  LDC.64 R10, c[0x0][0x388] ;  /* 0x0000e200ff0a7b82 */ /* 0x000ea20000000a00 */
[----:B-1----:R-:W-:-:S04]  /*0090*/  VIADD R5, R6, UR4 ;  /* 0x0000000406057c36 */ /* 0x002fc80008000000 */
[----:B---3--:R-:W-:Y:S02]  /*00a0*/  IMAD R5, R5, 0x40, R0 ;  /* 0x0000004005057824 */ /* 0x008fe400078e0200 */
[----:B----4-:R-:W-:-:S04]  /*00b0*/  VIADD R4, R7, UR5 ;  /* 0x0000000507047c36 */ /* 0x010fc80008000000 */
[--C-:B0-----:R-:W-:Y:S02]  /*00c0*/  IMAD R13, R4, 0x40, R17.reuse ;  /* 0x00000040040d7824 */ /* 0x101fe400078e0211 */
[C---:B-----5:R-:W-:Y:S02]  /*00d0*/  IMAD R25, R3.reuse, 0x40, R0 ;  /* 0x0000004003197824 */ /* 0x060fe400078e0200 */
[----:B------:R-:W-:Y:S02]  /*00e0*/  IMAD R4, R3, 0x40, R17 ;  /* 0x0000004003047824 */ /* 0x000fe400078e0211 */
[CC--:B------:R-:W-:Y:S02]  /*00f0*/  IMAD R7, R13.reuse, R2.reuse, R5 ;  /* 0x000000020d077224 */ /* 0x0c0fe400078e0205 */
[C---:B------:R-:W-:Y:S02]  /*0100*/  IMAD R3, R13.reuse, R2, R25 ;  /* 0x000000020d037224 */ /* 0x040fe400078e0219 */
[----:B------:R-:W-:-:S02]  /*0110*/  VIADD R13, R13, 0x20 ;  /* 0x000000200d0d7836 */ /* 0x000fc40000000000 */
[C---:B------:R-:W-:Y:S02]  /*0120*/  VIADD R15, R4.reuse, 0x20 ;  /* 0x00000020040f7836 */ /* 0x040fe40000000000 */
[-C--:B------:R-:W-:Y:S02]  /*0130*/  IMAD R29, R4, R2.reuse, R5 ;  /* 0x00000002041d7224 */ /* 0x080fe400078e0205 */
[-C--:B------:R-:W-:Y:S02]  /*0140*/  IMAD R25, R13, R2.reuse, R25 ;  /* 0x000000020d197224 */ /* 0x080fe400078e0219 */
[----:B------:R-:W-:Y:S02]  /*0150*/  IMAD R15, R15, R2, R5 ;  /* 0x000000020f0f7224 */ /* 0x000fe400078e0205 */
[C---:B------:R-:W-:Y:S02]  /*0160*/  VIADD R27, R3.reuse, 0x20 ;  /* 0x00000020031b7836 */ /* 0x040fe40000000000 */
[----:B--2---:R-:W-:-:S04]  /*0170*/  IMAD.WIDE.U32 R22, R3, 0x4, R10 ;  /* 0x0000000403167825 */ /* 0x004fc800078e000a */
[----:B------:R-:W-:Y:S01]  /*0180*/  IMAD R5, R13, R2, R5 ;  /* 0x000000020d057224 */ /* 0x000fe200078e0205 */
[----:B------:R-:W2:Y:S01]  /*0190*/  LDG.E R16, desc[UR8][R22.64] ;  /* 0x0000000816107981 */ /* 0x000ea2000c1e1900 */
[----:B------:R-:W-:Y:S02]  /*01a0*/  VIADD R3, R29, 0x20 ;  /* 0x000000201d037836 */ /* 0x000fe40000000000 */
[----:B------:R-:W-:-:S04]  /*01b0*/  IMAD.WIDE.U32 R12, R25, 0x4, R10 ;  /* 0x00000004190c7825 */ /* 0x000fc800078e000a */
[--C-:B------:R-:W-:Y:S01]  /*01c0*/  IMAD.WIDE.U32 R26, R27, 0x4, R10.reuse ;  /* 0x000000041b1a7825 */ /* 0x100fe200078e000a */
[----:B------:R0:W3:Y:S03]  /*01d0*/  LDG.E R20, desc[UR8][R12.64] ;  /* 0x000000080c147981 */ /* 0x0000e6000c1e1900 */
[--C-:B------:R-:W-:Y:S01]  /*01e0*/  IMAD.WIDE.U32 R2, R3, 0x4, R10.reuse ;  /* 0x0000000403027825 */ /* 0x100fe200078e000a */
[----:B------:R1:W4:Y:S03]  /*01f0*/  LDG.E R19, desc[UR8][R26.64] ;  /* 0x000000081a137981 */ /* 0x000326000c1e1900 */
[C---:B------:R-:W-:Y:S01]  /*0200*/  IMAD.WIDE.U32 R8, R7.reuse, 0x4, R10 ;  /* 0x0000000407087825 */ /* 0x040fe200078e000a */
[----:B------:R5:W3:Y:S03]  /*0210*/  LDG.E R22, desc[UR8][R2.64] ;  /* 0x0000000802167981 */ /* 0x000ae6000c1e1900 */
[----:B------:R-:W-:Y:S01]  /*0220*/  VIADD R4, R7, 0x20 ;  /* 0x0000002007047836 */ /* 0x000fe20000000000 */
[----:B------:R-:W2:Y:S01]  /*0230*/  LDG.E R21, desc[UR8][R8.64] ;  /* 0x0000000808157981 */ /* 0x000ea2000c1e1900 */
[----:B0-----:R-:W-:Y:S01]  /*0240*/  VIADD R13, R25, 0x20 ;  /* 0x00000020190d7836 */ /* 0x001fe20000000000 */
[----:B------:R-:W0:Y:S01]  /*0250*/  S2UR UR6, SR_CgaCtaId ;  /* 0x00000000000679c3 */ /* 0x000e220000008800 */
[----:B------:R-:W-:-:S02]  /*0260*/  VIADD R14, R5, 0x20 ;  /* 0x00000020050e7836 */ /* 0x000fc40000000000 */
[----:B-1----:R-:W-:Y:S02]  /*0270*/  VIADD R26, R15, 0x20 ;  /* 0x000000200f1a7836 */ /* 0x002fe40000000000 */
[----:B------:R-:W-:-:S04]  /*0280*/  IMAD.WIDE.U32 R28, R29, 0x4, R10 ;  /* 0x000000041d1c7825 */ /* 0x000fc800078e000a */
[--C-:B------:R-:W-:Y:S01]  /*0290*/  IMAD.WIDE.U32 R6, R5, 0x4, R10.reuse ;  /* 0x0000000405067825 */ /* 0x100fe200078e000a */
[----:B------:R-:W3:Y:S03]  /*02a0*/  LDG.E R18, desc[UR8][R28.64] ;  /* 0x000000081c127981 */ /* 0x000ee6000c1e1900 */
[--C-:B------:R-:W-:Y:S01]  /*02b0*/  IMAD.WIDE.U32 R4, R4, 0x4, R10.reuse ;  /* 0x0000000404047825 */ /* 0x100fe200078e000a */
[----:B------:R-:W4:Y:S03]  /*02c0*/  LDG.E R25, desc[UR8][R6.64] ;  /* 0x0000000806197981 */ /* 0x000f26000c1e1900 */
[--C-:B------:R-:W-:Y:S01]  /*02d0*/  IMAD.WIDE.U32 R12, R13, 0x4, R10.reuse ;  /* 0x000000040d0c7825 */ /* 0x100fe200078e000a */
[----:B------:R-:W3:Y:S03]  /*02e0*/  LDG.E R27, desc[UR8][R4.64] ;  /* 0x00000008041b7981 */ /* 0x000ee6000c1e1900 */
[----:B-----5:R-:W-:-:S02]  /*02f0*/  IMAD.WIDE.U32 R2, R14, 0x4, R10 ;  /* 0x000000040e027825 */ /* 0x020fc400078e000a */
[----:B------:R1:W5:Y:S02]  /*0300*/  LDG.E R12, desc[UR8][R12.64] ;  /* 0x000000080c0c7981 */ /* 0x000364000c1e1900 */
[--C-:B------:R-:W-:Y:S02]  /*0310*/  IMAD.WIDE.U32 R14, R15, 0x4, R10.reuse ;  /* 0x000000040f0e7825 */ /* 0x100fe400078e000a */
[----:B------:R-:W5:Y:S02]  /*0320*/  LDG.E R29, desc[UR8][R2.64] ;  /* 0x00000008021d7981 */ /* 0x000f64000c1e1900 */
[----:B------:R-:W-:Y:S02]  /*0330*/  IMAD.WIDE.U32 R10, R26, 0x4, R10 ;  /* 0x000000041a0a7825 */ /* 0x000fe400078e000a */
[----:B------:R-:W5:Y:S04]  /*0340*/  LDG.E R14, desc[UR8][R14.64] ;  /* 0x000000080e0e7981 */ /* 0x000f68000c1e1900 */
[----:B------:R1:W5:Y:S01]  /*0350*/  LDG.E R26, desc[UR8][R10.64] ;  /* 0x000000080a1a7981 */ /* 0x000362000c1e1900 */
[----:B------:R-:W-:-:S02]  /*0360*/  UMOV UR4, 0x400 ;  /* 0x0000040000047882 */ /* 0x000fc40000000000 */
[----:B------:R-:W-:Y:S01]  /*0370*/  UIADD3 UR5, UPT, UPT, UR4, 0x8000, URZ ;  /* 0x0000800004057890 */ /* 0x000fe2000fffe0ff */
[----:B------:R-:W-:Y:S01]  /*0380*/  IMAD R23, R17, 0x40, R0 ;  /* 0x0000004011177824 */ /* 0x000fe200078e0200 */
[----:B0-----:R-:W-:Y:S02]  /*0390*/  ULEA UR7, UR6, UR4, 0x18 ;  /* 0x0000000406077291 */ /* 0x001fe4000f8ec0ff */
[----:B------:R-:W-:Y:S02]  /*03a0*/  ULEA UR5, UR6, UR5, 0x18 ;  /* 0x0000000506057291 */ /* 0x000fe4000f8ec0ff */
[----:B------:R-:W-:Y:S01]  /*03b0*/  UIADD3 UR4, UPT, UPT, UR4, 0x4000, URZ ;  /* 0x0000400004047890 */ /* 0x000fe2000fffe0ff */
[----:B-1----:R-:W-:-:S03]  /*03c0*/  IMAD R13, R0, 0x40, R17 ;  /* 0x00000040000d7824 */ /* 0x002fc600078e0211 */
[----:B------:R-:W-:Y:S01]  /*03d0*/  LEA R24, R23, UR5, 0x2 ;  /* 0x0000000517187c11 */ /* 0x000fe2000f8e10ff */
[----:B------:R-:W-:-:S06]  /*03e0*/  ULEA UR4, UR6, UR4, 0x18 ;  /* 0x0000000406047291 */ /* 0x000fcc000f8ec0ff */
[----:B------:R-:W-:Y:S02]  /*03f0*/  LEA R23, R23, UR4, 0x2 ;  /* 0x0000000417177c11 */ /* 0x000fe4000f8e10ff */
[----:B------:R-:W-:Y:S02]  /*0400*/  LEA R10, R13, UR5, 0x2 ;  /* 0x000000050d0a7c11 */ /* 0x000fe4000f8e10ff */
[----:B------:R-:W-:Y:S02]  /*0410*/  LEA R0, R0, UR7, 0x2 ;  /* 0x0000000700007c11 */ /* 0x000fe4000f8e10ff */
[----:B------:R-:W-:Y:S01]  /*0420*/  LEA R17, R17, UR4, 0x2 ;  /* 0x0000000411117c11 */ /* 0x000fe2000f8e10ff */
[----:B--2---:R0:W-:Y:S02]  /*0430*/  STS [R24], R21 ;  /* 0x0000001518007388 */ /* 0x0041e40000000800 */
[----:B0-----:R-:W-:Y:S02]  /*0440*/  LEA R21, R13, UR7, 0x2 ;  /* 0x000000070d157c11 */ /* 0x001fe4000f8e10ff */
[----:B----4-:R-:W-:Y:S04]  /*0450*/  STS [R24+0x2000], R25 ;  /* 0x0020001918007388 */ /* 0x010fe80000000800 */
[----:B---3--:R-:W-:Y:S04]  /*0460*/  STS [R24+0x80], R27 ;  /* 0x0000801b18007388 */ /* 0x008fe80000000800 */
[----:B-----5:R-:W-:Y:S04]  /*0470*/  STS [R24+0x2080], R29 ;  /* 0x0020801d18007388 */ /* 0x020fe80000000800 */
[----:B------:R-:W-:Y:S04]  /*0480*/  STS [R21], R16 ;  /* 0x0000001015007388 */ /* 0x000fe80000000800 */
[----:B------:R-:W-:Y:S04]  /*0490*/  STS [R21+0x2000], R19 ;  /* 0x0020001315007388 */ /* 0x000fe80000000800 */
[----:B------:R-:W-:Y:S04]  /*04a0*/  STS [R21+0x80], R20 ;  /* 0x0000801415007388 */ /* 0x000fe80000000800 */
[----:B------:R-:W-:Y:S04]  /*04b0*/  STS [R21+0x2080], R12 ;  /* 0x0020800c15007388 */ /* 0x000fe80000000800 */
[----:B------:R-:W-:Y:S04]  /*04c0*/  STS [R23], R18 ;  /* 0x0000001217007388 */ /* 0x000fe80000000800 */
[----:B------:R-:W-:Y:S04]  /*04d0*/  STS [R23+0x80], R22 ;  /* 0x0000801617007388 */ /* 0x000fe80000000800 */
[----:B------:R-:W-:Y:S04]  /*04e0*/  STS [R23+0x2000], R14 ;  /* 0x0020000e17007388 */ /* 0x000fe80000000800 */
[----:B------:R-:W-:Y:S01]  /*04f0*/  STS [R23+0x2080], R26 ;  /* 0x0020801a17007388 */ /* 0x000fe20000000800 */
[----:B------:R-:W-:Y:S06]  /*0500*/  BAR.SYNC.DEFER_BLOCKING 0x0 ;  /* 0x0000000000007b1d */ /* 0x000fec0000010000 */
[----:B------:R-:W-:Y:S04]  /*0510*/  LDS R11, [R10] ;  /* 0x000000000a0b7984 */ /* 0x000fe80000000800 */
[----:B------:R-:W-:Y:S04]  /*0520*/  LDS R16, [R0] ;  /* 0x0000000000107984 */ /* 0x000fe80000000800 */
[----:B------:R-:W0:Y:S04]  /*0530*/  LDS R15, [R17] ;  /* 0x00000000110f7984 */ /* 0x000e280000000800 */
[----:B------:R-:W-:Y:S04]  /*0540*/  LDS R12, [R10+0x2000] ;  /* 0x002000000a0c7984 */ /* 0x000fe80000000800 */
[----:B------:R-:W1:Y:S04]  /*0550*/  LDS R19, [R0+0x80] ;  /* 0x0000800000137984 */ /* 0x000e680000000800 */
[----:B------:R-:W-:Y:S04]  /*0560*/  LDS R13, [R10+0x80] ;  /* 0x000080000a0d7984 */ /* 0x000fe80000000800 */
[----:B------:R-:W2:Y:S04]  /*0570*/  LDS R18, [R17+0x80] ;  /* 0x0000800011127984 */ /* 0x000ea80000000800 */
[----:B------:R-:W3:Y:S01]  /*0580*/  LDS R14, [R10+0x2080] ;  /* 0x002080000a0e7984 */ /* 0x000ee20000000800 */
[----:B0-----:R-:W-:-:S02]  /*0590*/  VIADDMNMX R11, R15, R16, R11, PT ;  /* 0x000000100f0b7246 */ /* 0x001fc4000380010b */
[----:B-1----:R-:W-:-:S03]  /*05a0*/  VIADDMNMX R15, R19, R15, R12, PT ;  /* 0x0000000f130f7246 */ /* 0x002fc6000380010c */
[----:B------:R-:W-:Y:S01]  /*05b0*/  STS [R10], R11 ;  /* 0x0000000b0a007388 */ /* 0x000fe20000000800 */
[----:B--2---:R-:W-:Y:S02]  /*05c0*/  VIADDMNMX R13, R18, R16, R13, PT ;  /* 0x00000010120d7246 */ /* 0x004fe4000380010d */
[----:B---3--:R-:W-:Y:S01]  /*05d0*/  VIADDMNMX R19, R19, R18, R14, PT ;  /* 0x0000001213137246 */ /* 0x008fe2000380010e */
[----:B------:R-:W-:Y:S04]  /*05e0*/  STS [R10+0x2000], R15 ;  /* 0x0020000f0a007388 */ /* 0x000fe80000000800 */
[----:B------:R-:W-:Y:S04]  /*05f0*/  STS [R10+0x80], R13 ;  /* 0x0000800d0a007388 */ /* 0x000fe80000000800 */
[----:B------:R-:W-:Y:S04]  /*0600*/  STS [R10+0x2080], R19 ;  /* 0x002080130a007388 */ /* 0x000fe80000000800 */
[----:B------:R-:W-:Y:S04]  /*0610*/  LDS R12, [R0+0x100] ;  /* 0x00010000000c7984 */ /* 0x000fe80000000800 */
[----:B------:R-:W0:Y:S04]  /*0620*/  LDS R14, [R17+0x100] ;  /* 0x00010000110e7984 */ /* 0x000e280000000800 */
[----:B------:R-:W1:Y:S04]  /*0630*/  LDS R16, [R0+0x180] ;  /* 0x0001800000107984 */ /* 0x000e680000000800 */
[----:B------:R-:W2:Y:S01]  /*0640*/  LDS R18, [R17+0x180] ;  /* 0x0001800011127984 */ /* 0x000ea20000000800 */
[----:B0-----:R-:W-:-:S02]  /*0650*/  VIADDMNMX R21, R14, R12, R11, PT ;  /* 0x0000000c0e157246 */ /* 0x001fc4000380010b */
[----:B-1----:R-:W-:Y:S02]  /*0660*/  VIADDMNMX R23, R16, R14, R15, PT ;  /* 0x0000000e10177246 */ /* 0x002fe4000380010f */
[----:B--2---:R-:W-:Y:S02]  /*0670*/  VIADDMNMX R25, R18, R12, R13, PT ;  /* 0x0000000c12197246 */ /* 0x004fe4000380010d */
[----:B------:R-:W-:Y:S01]  /*0680*/  VIADDMNMX R11, R16, R18, R19, PT ;  /* 0x00000012100b7246 */ /* 0x000fe20003800113 */
[----:B------:R-:W-:Y:S04]  /*0690*/  STS [R10], R21 ;  /* 0x000000150a007388 */ /* 0x000fe80000000800 */
        /* <DEDUP_REMOVED lines=8> */
[C---:B-1----:R-:W-:Y:S02]  /*0720*/  VIADDMNMX R29, R16.reuse, R14, R23, PT ;  /* 0x0000000e101d7246 */ /* 0x042fe40003800117 */
        /* <DEDUP_REMOVED lines=10> */
[----:B------:R-:W-:Y:S01]  /*07d0*/  UMOV UR4, 0x500 ;  /* 0x0000050000047882 */ /* 0x000fe20000000000 */
[----:B0-----:R-:W-:-:S02]  /*07e0*/  VIADDMNMX R13, R14, R19, R27, PT ;  /* 0x000000130e0d7246 */ /* 0x001fc4000380011b */
[C---:B-1----:R-:W-:Y:S02]  /*07f0*/  VIADDMNMX R15, R16.reuse, R14, R29, PT ;  /* 0x0000000e100f7246 */ /* 0x042fe4000380011d */
[----:B--2---:R-:W-:Y:S02]  /*0800*/  VIADDMNMX R19, R11, R19, R12, PT ;  /* 0x000000130b137246 */ /* 0x004fe4000380010c */
[----:B------:R-:W-:Y:S01]  /*0810*/  VIADDMNMX R23, R16, R11, R21, PT ;  /* 0x0000000b10177246 */ /* 0x000fe20003800115 */
[----:B------:R0:W-:Y:S04]  /*0820*/  STS [R10], R13 ;  /* 0x0000000d0a007388 */ /* 0x0001e80000000800 */
[----:B------:R0:W-:Y:S04]  /*0830*/  STS [R10+0x2000], R15 ;  /* 0x0020000f0a007388 */ /* 0x0001e80000000800 */
[----:B------:R0:W-:Y:S04]  /*0840*/  STS [R10+0x80], R19 ;  /* 0x000080130a007388 */ /* 0x0001e80000000800 */
[----:B------:R0:W-:Y:S01]  /*0850*/  STS [R10+0x2080], R23 ;  /* 0x002080170a007388 */ /* 0x0001e20000000800 */
[----:B------:R-:W-:-:S02]  /*0860*/  VIADD R11, R0, 0x500 ;  /* 0x00000500000b7836 */ /* 0x000fc40000000000 */
[----:B------:R-:W-:-:S07]  /*0870*/  VIADD R0, R17, 0x500 ;  /* 0x0000050011007836 */ /* 0x000fce0000000000 */
.L_x_0:
[----:B------:R-:W-:Y:S01]  /*0880*/  LDS R12, [R11+-0x100] ;  /* 0xffff00000b0c7984 */ /* 0x000fe20000000800 */
[----:B------:R-:W-:Y:S01]  /*0890*/  UMOV UR5, UR4 ;  /* 0x0000000400057c82 */ /* 0x000fe20008000000 */
[----:B------:R-:W-:Y:S02]  /*08a0*/  UIADD3 UR4, UPT, UPT, UR4, 0xa00, URZ ;  /* 0x00000a0004047890 */ /* 0x000fe4000fffe0ff */
[----:B------:R-:W0:Y:S02]  /*08b0*/  LDS R14, [R0+-0x100] ;  /* 0xffff0000000e7984 */ /* 0x000e240000000800 */
[----:B------:R-:W-:Y:S02]  /*08c0*/  UISETP.NE.AND UP0, UPT, UR4, 0x4100, UPT ;  /* 0x000041000400788c */ /* 0x000fe4000bf05270 */
[----:B-1----:R-:W1:Y:S04]  /*08d0*/  LDS R16, [R11+-0x80] ;  /* 0xffff80000b107984 */ /* 0x002e680000000800 */
[----:B------:R-:W2:Y:S01]  /*08e0*/  LDS R18, [R0+-0x80] ;  /* 0xffff800000127984 */ /* 0x000ea20000000800 */
[----:B0-----:R-:W-:-:S02]  /*08f0*/  VIADDMNMX R13, R14, R12, R13, PT ;  /* 0x0000000c0e0d7246 */ /* 0x001fc4000380010d */
[----:B-1----:R-:W-:-:S03]  /*0900*/  VIADDMNMX R15, R16, R14, R15, PT ;  /* 0x0000000e100f7246 */ /* 0x002fc6000380010f */
[----:B------:R-:W-:Y:S01]  /*0910*/  STS [R10], R13 ;  /* 0x0000000d0a007388 */ /* 0x000fe20000000800 */
[----:B--2---:R-:W-:-:S03]  /*0920*/  VIADDMNMX R19, R18, R12, R19, PT ;  /* 0x0000000c12137246 */ /* 0x004fc60003800113 */
[----:B------:R-:W-:Y:S01]  /*0930*/  STS [R10+0x2000], R15 ;  /* 0x0020000f0a007388 */ /* 0x000fe20000000800 */
[----:B------:R-:W-:-:S03]  /*0940*/  VIADDMNMX R23, R16, R18, R23, PT ;  /* 0x0000001210177246 */ /* 0x000fc60003800117 */
[----:B------:R-:W-:Y:S04]  /*0950*/  STS [R10+0x80], R19 ;  /* 0x000080130a007388 */ /* 0x000fe80000000800 */
[----:B------:R-:W-:Y:S04]  /*0960*/  STS [R10+0x2080], R23 ;  /* 0x002080170a007388 */ /* 0x000fe80000000800 */
[----:B------:R-:W-:Y:S04]  /*0970*/  LDS R12, [R11] ;  /* 0x000000000b0c7984 */ /* 0x000fe80000000800 */
[----:B------:R-:W0:Y:S04]  /*0980*/  LDS R14, [R0] ;  /* 0x00000000000e7984 */ /* 0x000e280000000800 */
[----:B------:R-:W1:Y:S04]  /*0990*/  LDS R16, [R11+0x80] ;  /* 0x000080000b107984 */ /* 0x000e680000000800 */
[----:B------:R-:W2:Y:S01]  /*09a0*/  LDS R18, [R0+0x80] ;  /* 0x0000800000127984 */ /* 0x000ea20000000800 */
        /* <DEDUP_REMOVED lines=8> */
[----:B------:R-:W-:Y:S04]  /*0a30*/  LDS R12, [R11+0x100] ;  /* 0x000100000b0c7984 */ /* 0x000fe80000000800 */
[----:B------:R-:W0:Y:S04]  /*0a40*/  LDS R15, [R0+0x180] ;  /* 0x00018000000f7984 */ /* 0x000e280000000800 */
[----:B------:R-:W1:Y:S04]  /*0a50*/  LDS R14, [R0+0x100] ;  /* 0x00010000000e7984 */ /* 0x000e680000000800 */
[----:B------:R-:W2:Y:S01]  /*0a60*/  LDS R16, [R11+0x180] ;  /* 0x000180000b107984 */ /* 0x000ea20000000800 */
[----:B0-----:R-:W-:-:S02]  /*0a70*/  VIADDMNMX R29, R15, R12, R27, PT ;  /* 0x0000000c0f1d7246 */ /* 0x001fc4000380011b */
[----:B-1----:R-:W-:-:S03]  /*0a80*/  VIADDMNMX R19, R14, R12, R21, PT ;  /* 0x0000000c0e137246 */ /* 0x002fc60003800115 */
[----:B------:R-:W-:Y:S01]  /*0a90*/  STS [R10+0x80], R29 ;  /* 0x0000801d0a007388 */ /* 0x000fe20000000800 */
[----:B--2---:R-:W-:-:S03]  /*0aa0*/  VIADDMNMX R23, R16, R14, R25, PT ;  /* 0x0000000e10177246 */ /* 0x004fc60003800119 */
[----:B------:R-:W-:Y:S01]  /*0ab0*/  STS [R10], R19 ;  /* 0x000000130a007388 */ /* 0x000fe20000000800 */
        /* <DEDUP_REMOVED lines=30> */
[----:B------:R2:W3:Y:S01]  /*0ca0*/  LDS R16, [R11+0x480] ;  /* 0x000480000b107984 */ /* 0x0004e20000000800 */
[----:B0-----:R-:W-:-:S02]  /*0cb0*/  VIADDMNMX R27, R13, R12, R29, PT ;  /* 0x0000000c0d1b7246 */ /* 0x001fc4000380011d */
[----:B-1----:R-:W-:Y:S01]  /*0cc0*/  VIADDMNMX R21, R14, R12, R19, PT ;  /* 0x0000000c0e157246 */ /* 0x002fe20003800113 */
[----:B------:R-:W-:Y:S02]  /*0cd0*/  IMAD.MOV.U32 R12, RZ, RZ, R11 ;  /* 0x000000ffff0c7224 */ /* 0x000fe400078e000b */
[----:B------:R-:W-:Y:S01]  /*0ce0*/  STS [R10+0x80], R27 ;  /* 0x0000801b0a007388 */ /* 0x000fe20000000800 */
[----:B--2---:R-:W-:Y:S01]  /*0cf0*/  VIADD R11, R11, 0xa00 ;  /* 0x00000a000b0b7836 */ /* 0x004fe20000000000 */
[C---:B---3--:R-:W-:Y:S02]  /*0d00*/  VIADDMNMX R25, R16.reuse, R14, R23, PT ;  /* 0x0000000e10197246 */ /* 0x048fe40003800117 */
[----:B------:R-:W-:Y:S01]  /*0d10*/  VIADDMNMX R13, R16, R13, R15, PT ;  /* 0x0000000d100d7246 */ /* 0x000fe2000380010f */
[----:B------:R-:W-:Y:S04]  /*0d20*/  STS [R10], R21 ;  /* 0x000000150a007388 */ /* 0x000fe80000000800 */
[----:B------:R-:W-:Y:S04]  /*0d30*/  STS [R10+0x2000], R25 ;  /* 0x002000190a007388 */ /* 0x000fe80000000800 */
[----:B------:R-:W-:Y:S04]  /*0d40*/  STS [R10+0x2080], R13 ;  /* 0x0020800d0a007388 */ /* 0x000fe80000000800 */
[----:B------:R-:W-:Y:S04]  /*0d50*/  LDS R0, [R12+0x500] ;  /* 0x000500000c007984 */ /* 0x000fe80000000800 */
[----:B------:R-:W0:Y:S04]  /*0d60*/  LDS R15, [R17+UR5+0x580] ;  /* 0x00058005110f7984 */ /* 0x000e280008000800 */
[----:B------:R-:W1:Y:S04]  /*0d70*/  LDS R14, [R17+UR5+0x500] ;  /* 0x00050005110e7984 */ /* 0x000e680008000800 */
        /* <DEDUP_REMOVED lines=23> */
[----:B------:R-:W1:Y:S04]  /*0ef0*/  LDS R16, [R12+0x780] ;  /* 0x000780000c107984 */ /* 0x000e680000000800 */
[----:B------:R-:W2:Y:S01]  /*0f00*/  LDS R15, [R17+UR5+0x780] ;  /* 0x00078005110f7984 */ /* 0x000ea20008000800 */
        /* <DEDUP_REMOVED lines=14> */
[----:B------:R1:W-:Y:S01]  /*0ff0*/  STS [R10], R13 ;  /* 0x0000000d0a007388 */ /* 0x0003e20000000800 */
[----:B--2---:R-:W-:-:S03]  /*1000*/  VIADDMNMX R19, R18, R19, R0, PT ;  /* 0x0000001312137246 */ /* 0x004fc60003800100 */
[----:B------:R1:W-:Y:S01]  /*1010*/  STS [R10+0x2000], R15 ;  /* 0x0020000f0a007388 */ /* 0x0003e20000000800 */
[----:B------:R-:W-:Y:S01]  /*1020*/  VIADDMNMX R23, R16, R18, R21, PT ;  /* 0x0000001210177246 */ /* 0x000fe20003800115 */
[----:B------:R-:W-:Y:S02]  /*1030*/  VIADD R0, R17, UR5 ;  /* 0x0000000511007c36 */ /* 0x000fe40008000000 */
[----:B------:R1:W-:Y:S02]  /*1040*/  STS [R10+0x80], R19 ;  /* 0x000080130a007388 */ /* 0x0003e40000000800 */
[----:B------:R-:W-:Y:S02]  /*1050*/  VIADD R0, R0, 0xa00 ;  /* 0x00000a0000007836 */ /* 0x000fe40000000000 */
[----:B------:R1:W-:Y:S01]  /*1060*/  STS [R10+0x2080], R23 ;  /* 0x002080170a007388 */ /* 0x0003e20000000800 */
[----:B------:R-:W-:Y:S05]  /*1070*/  BRA.U UP0, `(.L_x_0) ;  /* 0xfffffff900007547 */ /* 0x000fea000b83ffff */
[----:B------:R-:W-:Y:S06]  /*1080*/  BAR.SYNC.DEFER_BLOCKING 0x0 ;  /* 0x0000000000007b1d */ /* 0x000fec0000010000 */
[----:B------:R-:W0:Y:S04]  /*1090*/  LDS R11, [R24] ;  /* 0x00000000180b7984 */ /* 0x000e280000000800 */
[----:B-1----:R-:W1:Y:S04]  /*10a0*/  LDS R13, [R24+0x2000] ;  /* 0x00200000180d7984 */ /* 0x002e680000000800 */
[----:B------:R-:W2:Y:S04]  /*10b0*/  LDS R15, [R24+0x80] ;  /* 0x00008000180f7984 */ /* 0x000ea80000000800 */
[----:B------:R-:W3:Y:S04]  /*10c0*/  LDS R17, [R24+0x2080] ;  /* 0x0020800018117984 */ /* 0x000ee80000000800 */
[----:B0-----:R-:W-:Y:S04]  /*10d0*/  STG.E desc[UR8][R8.64], R11 ;  /* 0x0000000b08007986 */ /* 0x001fe8000c101908 */
[----:B-1----:R-:W-:Y:S04]  /*10e0*/  STG.E desc[UR8][R6.64], R13 ;  /* 0x0000000d06007986 */ /* 0x002fe8000c101908 */
[----:B--2---:R-:W-:Y:S04]  /*10f0*/  STG.E desc[UR8][R4.64], R15 ;  /* 0x0000000f04007986 */ /* 0x004fe8000c101908 */
[----:B---3--:R-:W-:Y:S01]  /*1100*/  STG.E desc[UR8][R2.64], R17 ;  /* 0x0000001102007986 */ /* 0x008fe2000c101908 */
[----:B------:R-:W-:Y:S05]  /*1110*/  EXIT ;  /* 0x000000000000794d */ /* 0x000fea0003800000 */
.L_x_1:
[----:B------:R-:W-:-:S00]  /*1120*/  BRA `(.L_x_1) ;  /* 0xfffffffc00fc7947 */ /* 0x000fc0000383ffff */
[----:B------:R-:W-:-:S00]  /*1130*/  NOP ;  /* 0x0000000000007918 */ /* 0x000fc00000000000 */
        /* <DEDUP_REMOVED lines=12> */
.L_x_7:


//--------------------- .text._Z34floyd_warshall_block_kernel_phase2iiPi --------------------------
	.section	.text._Z34floyd_warshall_block_kernel_phase2iiPi,"ax",@progbits
	.align	128
        .global         _Z34floyd_warshall_block_kernel_phase2iiPi
        .type           _Z34floyd_warshall_block_kernel_phase2iiPi,@function
        .size           _Z34floyd_warshall_block_kernel_phase2iiPi,(.L_x_8 - _Z34floyd_warshall_block_kernel_phase2iiPi)
        .other          _Z34floyd_warshall_block_kernel_phase2iiPi,@"STO_CUDA_ENTRY STV_DEFAULT"
_Z34floyd_warshall_block_kernel_phase2iiPi:
.text._Z34floyd_warshall_block_kernel_phase2iiPi:
[----:B------:R-:W-:Y:S01]  /*0000*/  LDC R1, c[0x0][0x37c] ;  /* 0x0000df00ff017b82 */ /* 0x000fe20000000800 */
[----:B------:R-:W0:Y:S07]  /*0010*/  S2R R14, SR_TID.Y ;  /* 0x00000000000e7919 */ /* 0x000e2e0000002200 */
[----:B------:R-:W0:Y:S01]  /*0020*/  LDC.64 R10, c[0x0][0x380] ;  /* 0x0000e000ff0a7b82 */ /* 0x000e220000000a00 */
[----:B------:R-:W1:Y:S01]  /*0030*/  LDCU.64 UR8, c[0x0][0x358] ;  /* 0x00006b00ff0877ac */ /* 0x000e620008000a00 */
[----:B------:R-:W2:Y:S01]  /*0040*/  S2R R13, SR_TID.X ;  /* 0x00000000000d7919 */ /* 0x000ea20000002100 */
[----:B------:R-:W3:Y:S05]  /*0050*/  S2R R12, SR_CTAID.X ;  /* 0x00000000000c7919 */ /* 0x000eea0000002500 */
[----:B------:R-:W4:Y:S01]  /*0060*/  LDC.64 R16, c[0x0][0x388] ;  /* 0x0000e200ff107b82 */ /* 0x000f220000000a00 */
[----:B0-----:R-:W-:-:S02]  /*0070*/  IMAD R15, R11, 0x40, R14 ;  /* 0x000000400b0f7824 */ /* 0x001fc400078e020e */
[----:B--2---:R-:W-:-:S04]  /*0080*/  IMAD R7, R11, 0x40, R13 ;  /* 0x000000400b077824 */ /* 0x004fc800078e020d */
[CCC-:B------:R-:W-:Y:S02]  /*0090*/  IMAD R19, R15.reuse, R10.reuse, R7.reuse ;  /* 0x0000000a0f137224 */ /* 0x1c0fe400078e0207 */
[----:B---3--:R-:W-:Y:S02]  /*00a0*/  IMAD R5, R12, 0x40, R14 ;  /* 0x000000400c057824 */ /* 0x008fe400078e020e */
[----:B------:R-:W-:Y:S02]  /*00b0*/  VIADD R11, R15, 0x20 ;  /* 0x000000200f0b7836 */ /* 0x000fe40000000000 */
[----:B------:R-:W-:Y:S02]  /*00c0*/  VIADD R21, R19, 0x20 ;  /* 0x0000002013157836 */ /* 0x000fe40000000000 */
[C---:B------:R-:W-:Y:S02]  /*00d0*/  VIADD R0, R5.reuse, 0x20 ;  /* 0x0000002005007836 */ /* 0x040fe40000000000 */
[----:B------:R-:W-:-:S02]  /*00e0*/  IMAD R9, R5, R10, R7 ;  /* 0x0000000a05097224 */ /* 0x000fc400078e0207 */
[----:B----4-:R-:W-:-:S04]  /*00f0*/  IMAD.WIDE.U32 R4, R19, 0x4, R16 ;  /* 0x0000000413047825 */ /* 0x010fc800078e0010 */
[-C--:B------:R-:W-:Y:S01]  /*0100*/  IMAD R25, R11, R10.reuse, R7 ;  /* 0x0000000a0b197224 */ /* 0x080fe200078e0207 */
[----:B------:R-:W-:Y:S01]  /*0110*/  IADD3 R29, PT, PT, R9, 0x20, RZ ;  /* 0x00000020091d7810 */ /* 0x000fe20007ffe0ff */
[----:B------:R-:W-:Y:S01]  /*0120*/  IMAD.WIDE.U32 R18, R21, 0x4, R16 ;  /* 0x0000000415127825 */ /* 0x000fe200078e0010 */
[----:B-1----:R-:W2:Y:S03]  /*0130*/  LDG.E R22, desc[UR8][R4.64] ;  /* 0x0000000804167981 */ /* 0x002ea6000c1e1900 */
[----:B------:R-:W-:Y:S01]  /*0140*/  IMAD R7, R0, R10, R7 ;  /* 0x0000000a00077224 */ /* 0x000fe200078e0207 */
[----:B------:R0:W3:Y:S01]  /*0150*/  LDG.E R26, desc[UR8][R18.64] ;  /* 0x00000008121a7981 */ /* 0x0000e2000c1e1900 */
[----:B------:R-:W-:-:S04]  /*0160*/  IMAD.WIDE.U32 R2, R9, 0x4, R16 ;  /* 0x0000000409027825 */ /* 0x000fc800078e0010 */
[----:B------:R-:W-:Y:S01]  /*0170*/  VIADD R28, R7, 0x20 ;  /* 0x00000020071c7836 */ /* 0x000fe20000000000 */
[----:B------:R-:W4:Y:S01]  /*0180*/  LDG.E R23, desc[UR8][R2.64] ;  /* 0x0000000802177981 */ /* 0x000f22000c1e1900 */
[C-C-:B------:R-:W-:Y:S01]  /*0190*/  IMAD.WIDE.U32 R20, R25.reuse, 0x4, R16.reuse ;  /* 0x0000000419147825 */ /* 0x140fe200078e0010 */
[----:B------:R-:W1:Y:S01]  /*01a0*/  S2UR UR6, SR_CgaCtaId ;  /* 0x00000000000679c3 */ /* 0x000e620000008800 */
[----:B------:R-:W-:Y:S02]  /*01b0*/  UMOV UR4, 0x400 ;  /* 0x0000040000047882 */ /* 0x000fe40000000000 */
[----:B0-----:R-:W-:Y:S01]  /*01c0*/  VIADD R19, R25, 0x20 ;  /* 0x0000002019137836 */ /* 0x001fe20000000000 */
[----:B------:R0:W5:Y:S01]  /*01d0*/  LDG.E R27, desc[UR8][R20.64] ;  /* 0x00000008141b7981 */ /* 0x000162000c1e1900 */
[----:B------:R-:W-:Y:S01]  /*01e0*/  IMAD.WIDE.U32 R8, R7, 0x4, R16 ;  /* 0x0000000407087825 */ /* 0x000fe200078e0010 */
[----:B------:R-:W-:-:S03]  /*01f0*/  UIADD3 UR5, UPT, UPT, UR4, 0x4000, URZ ;  /* 0x0000400004057890 */ /* 0x000fc6000fffe0ff */
[--C-:B------:R-:W-:Y:S01]  /*0200*/  IMAD.WIDE.U32 R6, R29, 0x4, R16.reuse ;  /* 0x000000041d067825 */ /* 0x100fe200078e0010 */
[----:B------:R-:W2:Y:S03]  /*0210*/  LDG.E R25, desc[UR8][R8.64] ;  /* 0x0000000808197981 */ /* 0x000ea6000c1e1900 */
[--C-:B------:R-:W-:Y:S01]  /*0220*/  IMAD.WIDE.U32 R4, R28, 0x4, R16.reuse ;  /* 0x000000041c047825 */ /* 0x100fe200078e0010 */
[----:B------:R-:W3:Y:S03]  /*0230*/  LDG.E R29, desc[UR8][R6.64] ;  /* 0x00000008061d7981 */ /* 0x000ee6000c1e1900 */
[----:B------:R-:W-:Y:S01]  /*0240*/  IMAD.WIDE.U32 R18, R19, 0x4, R16 ;  /* 0x0000000413127825 */ /* 0x000fe200078e0010 */
[----:B------:R-:W5:Y:S04]  /*0250*/  LDG.E R21, desc[UR8][R4.64] ;  /* 0x0000000804157981 */ /* 0x000f68000c1e1900 */
[----:B------:R0:W5:Y:S01]  /*0260*/  LDG.E R28, desc[UR8][R18.64] ;  /* 0x00000008121c7981 */ /* 0x000162000c1e1900 */
[----:B------:R-:W-:Y:S01]  /*0270*/  IMAD R24, R14, 0x40, R13 ;  /* 0x000000400e187824 */ /* 0x000fe200078e020d */
[----:B-1----:R-:W-:-:S02]  /*0280*/  ULEA UR5, UR6, UR5, 0x18 ;  /* 0x0000000506057291 */ /* 0x002fc4000f8ec0ff */
[----:B------:R-:W-:-:S04]  /*0290*/  ULEA UR4, UR6, UR4, 0x18 ;  /* 0x0000000406047291 */ /* 0x000fc8000f8ec0ff */
[C---:B------:R-:W-:Y:S02]  /*02a0*/  LEA R0, R24.reuse, UR5, 0x2 ;  /* 0x0000000518007c11 */ /* 0x040fe4000f8e10ff */
[----:B------:R-:W-:Y:S01]  /*02b0*/  LEA R24, R24, UR4, 0x2 ;  /* 0x0000000418187c11 */ /* 0x000fe2000f8e10ff */
[C---:B0-----:R-:W-:Y:S01]  /*02c0*/  IMAD R20, R13.reuse, 0x40, R14 ;  /* 0x000000400d147824 */ /* 0x041fe200078e020e */
[----:B------:R-:W-:Y:S02]  /*02d0*/  LEA R18, R14, 0x200, 0x2 ;  /* 0x000002000e127811 */ /* 0x000fe400078e10ff */
[----:B------:R-:W-:Y:S02]  /*02e0*/  LEA R19, R13, 0x2000, 0x8 ;  /* 0x000020000d137811 */ /* 0x000fe400078e40ff */
[----:B------:R-:W-:Y:S01]  /*02f0*/  LEA R20, R20, UR5, 0x2 ;  /* 0x0000000514147c11 */ /* 0x000fe2000f8e10ff */
[----:B------:R-:W-:Y:S01]  /*0300*/  VIADD R14, R18, UR4 ;  /* 0x00000004120e7c36 */ /* 0x000fe20008000000 */
[----:B------:R-:W-:Y:S01]  /*0310*/  UMOV UR6, 0x2000 ;  /* 0x0000200000067882 */ /* 0x000fe20000000000 */
[----:B----4-:R-:W-:Y:S04]  /*0320*/  STS [R0], R23 ;  /* 0x0000001700007388 */ /* 0x010fe80000000800 */
[----:B--2---:R-:W-:Y:S04]  /*0330*/  STS [R0+0x2000], R25 ;  /* 0x0020001900007388 */ /* 0x004fe80000000800 */
[----:B---3--:R-:W-:Y:S04]  /*0340*/  STS [R0+0x80], R29 ;  /* 0x0000801d00007388 */ /* 0x008fe80000000800 */
[----:B-----5:R0:W-:Y:S04]  /*0350*/  STS [R0+0x2080], R21 ;  /* 0x0020801500007388 */ /* 0x0201e80000000800 */
[----:B------:R1:W-:Y:S04]  /*0360*/  STS [R24], R22 ;  /* 0x0000001618007388 */ /* 0x0003e80000000800 */
[----:B------:R1:W-:Y:S04]  /*0370*/  STS [R24+0x80], R26 ;  /* 0x0000801a18007388 */ /* 0x0003e80000000800 */
[----:B------:R1:W-:Y:S04]  /*0380*/  STS [R24+0x2000], R27 ;  /* 0x0020001b18007388 */ /* 0x0003e80000000800 */
[----:B------:R1:W-:Y:S01]  /*0390*/  STS [R24+0x2080], R28 ;  /* 0x0020801c18007388 */ /* 0x0003e20000000800 */
[----:B0-----:R-:W-:Y:S01]  /*03a0*/  VIADD R21, R19, UR5 ;  /* 0x0000000513157c36 */ /* 0x001fe20008000000 */
[----:B------:R-:W-:Y:S06]  /*03b0*/  BAR.SYNC.DEFER_BLOCKING 0x0 ;  /* 0x0000000000007b1d */ /* 0x000fec0000010000 */
.L_x_2:
[----:B-1----:R-:W-:Y:S01]  /*03c0*/  LDS R22, [R21+-0x2000] ;  /* 0xffe0000015167984 */ /* 0x002fe20000000800 */
[----:B------:R-:W-:-:S03]  /*03d0*/  UIADD3 UR6, UPT, UPT, UR6, 0x10, URZ ;  /* 0x0000001006067890 */ /* 0x000fc6000fffe0ff */
[----:B0-----:R-:W-:Y:S01]  /*03e0*/  LDS R25, [R14+-0x200] ;  /* 0xfffe00000e197984 */ /* 0x001fe20000000800 */
[----:B------:R-:W-:-:S03]  /*03f0*/  UISETP.NE.AND UP0, UPT, UR6, 0x2100, UPT ;  /* 0x000021000600788c */ /* 0x000fc6000bf05270 */
[----:B------:R-:W0:Y:S04]  /*0400*/  LDS R23, [R20] ;  /* 0x0000000014177984 */ /* 0x000e280000000800 */
[----:B------:R-:W-:Y:S04]  /*0410*/  LDS R24, [R14+-0x180] ;  /* 0xfffe80000e187984 */ /* 0x000fe80000000800 */
[----:B------:R-:W1:Y:S04]  /*0420*/  LDS R29, [R20+0x80] ;  /* 0x00008000141d7984 */ /* 0x000e680000000800 */
[----:B------:R-:W-:Y:S01]  /*0430*/  LDS R26, [R20+0x2000] ;  /* 0x00200000141a7984 */ /* 0x000fe20000000800 */
[----:B0-----:R-:W-:-:S03]  /*0440*/  VIADDMNMX R27, R25, R22, R23, PT ;  /* 0x00000016191b7246 */ /* 0x001fc60003800117 */
[----:B------:R-:W0:Y:S04]  /*0450*/  LDS R23, [R21] ;  /* 0x0000000015177984 */ /* 0x000e280000000800 */
[----:B------:R-:W-:Y:S01]  /*0460*/  STS [R20], R27 ;  /* 0x0000001b14007388 */ /* 0x000fe20000000800 */
[----:B-1----:R-:W-:-:S03]  /*0470*/  VIADDMNMX R29, R24, R22, R29, PT ;  /* 0x00000016181d7246 */ /* 0x002fc6000380011d */
[----:B------:R-:W1:Y:S04]  /*0480*/  LDS R22, [R20+0x2080] ;  /* 0x0020800014167984 */ /* 0x000e680000000800 */
[----:B------:R-:W-:Y:S01]  /*0490*/  STS [R20+0x80], R29 ;  /* 0x0000801d14007388 */ /* 0x000fe20000000800 */
[----:B0-----:R-:W-:-:S05]  /*04a0*/  VIADDMNMX R25, R23, R25, R26, PT ;  /* 0x0000001917197246 */ /* 0x001fca000380011a */
[----:B------:R-:W-:Y:S01]  /*04b0*/  STS [R20+0x2000], R25 ;  /* 0x0020001914007388 */ /* 0x000fe20000000800 */
[----:B-1----:R-:W-:-:S05]  /*04c0*/  VIADDMNMX R26, R23, R24, R22, PT ;  /* 0x00000018171a7246 */ /* 0x002fca0003800116 */
[----:B------:R-:W-:Y:S01]  /*04d0*/  STS [R20+0x2080], R26 ;  /* 0x0020801a14007388 */ /* 0x000fe20000000800 */
[----:B------:R-:W-:Y:S06]  /*04e0*/  BAR.SYNC.DEFER_BLOCKING 0x0 ;  /* 0x0000000000007b1d */ /* 0x000fec0000010000 */
[----:B------:R-:W-:Y:S04]  /*04f0*/  LDS R22, [R21+-0x1ffc] ;  /* 0xffe0040015167984 */ /* 0x000fe80000000800 */
[----:B------:R-:W-:Y:S04]  /*0500*/  LDS R27, [R14+-0x100] ;  /* 0xffff00000e1b7984 */ /* 0x000fe80000000800 */
[----:B------:R-:W0:Y:S04]  /*0510*/  LDS R23, [R20] ;  /* 0x0000000014177984 */ /* 0x000e280000000800 */
[----:B------:R-:W-:Y:S04]  /*0520*/  LDS R25, [R20+0x2000] ;  /* 0x0020000014197984 */ /* 0x000fe80000000800 */
[----:B------:R-:W-:Y:S01]  /*0530*/  LDS R24, [R14+-0x80] ;  /* 0xffff80000e187984 */ /* 0x000fe20000000800 */
[----:B0-----:R-:W-:-:S03]  /*0540*/  VIADDMNMX R28, R27, R22, R23, PT ;  /* 0x000000161b1c7246 */ /* 0x001fc60003800117 */
[----:B------:R-:W0:Y:S04]  /*0550*/  LDS R23, [R21+0x4] ;  /* 0x0000040015177984 */ /* 0x000e280000000800 */
[----:B------:R-:W-:Y:S01]  /*0560*/  STS [R20], R28 ;  /* 0x0000001c14007388 */ /* 0x000fe20000000800 */
[----:B0-----:R-:W-:-:S03]  /*0570*/  VIADDMNMX R25, R23, R27, R25, PT ;  /* 0x0000001b17197246 */ /* 0x001fc60003800119 */
[----:B------:R-:W0:Y:S04]  /*0580*/  LDS R27, [R20+0x80] ;  /* 0x00008000141b7984 */ /* 0x000e280000000800 */
[----:B------:R-:W-:Y:S01]  /*0590*/  STS [R20+0x2000], R25 ;  /* 0x0020001914007388 */ /* 0x000fe20000000800 */
[----:B0-----:R-:W-:-:S03]  /*05a0*/  VIADDMNMX R27, R24, R22, R27, PT ;  /* 0x00000016181b7246 */ /* 0x001fc6000380011b */
[----:B------:R-:W0:Y:S04]  /*05b0*/  LDS R22, [R20+0x2080] ;  /* 0x0020800014167984 */ /* 0x000e280000000800 */
[----:B------:R-:W-:Y:S01]  /*05c0*/  STS [R20+0x80], R27 ;  /* 0x0000801b14007388 */ /* 0x000fe20000000800 */
[----:B0-----:R-:W-:-:S05]  /*05d0*/  VIADDMNMX R29, R23, R24, R22, PT ;  /* 0x00000018171d7246 */ /* 0x001fca0003800116 */
[----:B------:R-:W-:Y:S01]  /*05e0*/  STS [R20+0x2080], R29 ;  /* 0x0020801d14007388 */ /* 0x000fe20000000800 */
[----:B------:R-:W-:Y:S06]  /*05f0*/  BAR.SYNC.DEFER_BLOCKING 0x0 ;  /* 0x0000000000007b1d */ /* 0x000fec0000010000 */
[----:B------:R-:W-:Y:S04]  /*0600*/  LDS R22, [R21+-0x1ff8] ;  /* 0xffe0080015167984 */ /* 0x000fe80000000800 */
[----:B------:R-:W-:Y:S04]  /*0610*/  LDS R26, [R14] ;  /* 0x000000000e1a7984 */ /* 0x000fe80000000800 */
[----:B------:R-:W0:Y:S04]  /*0620*/  LDS R23, [R20] ;  /* 0x0000000014177984 */ /* 0x000e280000000800 */
[----:B------:R-:W-:Y:S04]  /*0630*/  LDS R24, [R14+0x80] ;  /* 0x000080000e187984 */ /* 0x000fe80000000800 */
[----:B------:R-:W1:Y:S04]  /*0640*/  LDS R27, [R20+0x80] ;  /* 0x00008000141b7984 */ /* 0x000e680000000800 */
[----:B------:R-:W-:Y:S01]  /*0650*/  LDS R25, [R20+0x2000] ;  /* 0x0020000014197984 */ /* 0x000fe20000000800 */
[----:B0-----:R-:W-:-:S03]  /*0660*/  VIADDMNMX R28, R26, R22, R23, PT ;  /* 0x000000161a1c7246 */ /* 0x001fc60003800117 */
[----:B------:R-:W0:Y:S04]  /*0670*/  LDS R23, [R21+0x8] ;  /* 0x0000080015177984 */ /* 0x000e280000000800 */
        /* <DEDUP_REMOVED lines=10> */
[----:B------:R-:W-:Y:S04]  /*0720*/  LDS R26, [R14+0x100] ;  /* 0x000100000e1a7984 */ /* 0x000fe80000000800 */
[----:B------:R-:W0:Y:S04]  /*0730*/  LDS R23, [R20] ;  /* 0x0000000014177984 */ /* 0x000e280000000800 */
[----:B------:R1:W-:Y:S04]  /*0740*/  LDS R24, [R14+0x180] ;  /* 0x000180000e187984 */ /* 0x0003e80000000800 */
[----:B------:R-:W2:Y:S04]  /*0750*/  LDS R27, [R20+0x80] ;  /* 0x00008000141b7984 */ /* 0x000ea80000000800 */
[----:B------:R-:W-:Y:S01]  /*0760*/  LDS R25, [R20+0x2000] ;  /* 0x0020000014197984 */ /* 0x000fe20000000800 */
[----:B-1----:R-:W-:Y:S01]  /*0770*/  VIADD R14, R14, 0x400 ;  /* 0x000004000e0e7836 */ /* 0x002fe20000000000 */
[----:B0-----:R-:W-:-:S02]  /*0780*/  VIADDMNMX R28, R26, R22, R23, PT ;  /* 0x000000161a1c7246 */ /* 0x001fc40003800117 */
[----:B------:R0:W1:Y:S04]  /*0790*/  LDS R23, [R21+0xc] ;  /* 0x00000c0015177984 */ /* 0x0000680000000800 */
[----:B------:R-:W-:Y:S01]  /*07a0*/  STS [R20], R28 ;  /* 0x0000001c14007388 */ /* 0x000fe20000000800 */
[----:B--2---:R-:W-:-:S03]  /*07b0*/  VIADDMNMX R27, R24, R22, R27, PT ;  /* 0x00000016181b7246 */ /* 0x004fc6000380011b */
[----:B------:R-:W2:Y:S01]  /*07c0*/  LDS R22, [R20+0x2080] ;  /* 0x0020800014167984 */ /* 0x000ea20000000800 */
[----:B0-----:R-:W-:-:S03]  /*07d0*/  IADD3 R21, PT, PT, R21, 0x10, RZ ;  /* 0x0000001015157810 */ /* 0x001fc60007ffe0ff */
[----:B------:R0:W-:Y:S01]  /*07e0*/  STS [R20+0x80], R27 ;  /* 0x0000801b14007388 */ /* 0x0001e20000000800 */
[----:B-1----:R-:W-:-:S05]  /*07f0*/  VIADDMNMX R25, R23, R26, R25, PT ;  /* 0x0000001a17197246 */ /* 0x002fca0003800119 */
[----:B------:R0:W-:Y:S01]  /*0800*/  STS [R20+0x2000], R25 ;  /* 0x0020001914007388 */ /* 0x0001e20000000800 */
[----:B--2---:R-:W-:-:S05]  /*0810*/  VIADDMNMX R23, R23, R24, R22, PT ;  /* 0x0000001817177246 */ /* 0x004fca0003800116 */
[----:B------:R0:W-:Y:S01]  /*0820*/  STS [R20+0x2080], R23 ;  /* 0x0020801714007388 */ /* 0x0001e20000000800 */
[----:B------:R-:W-:Y:S06]  /*0830*/  BAR.SYNC.DEFER_BLOCKING 0x0 ;  /* 0x0000000000007b1d */ /* 0x000fec0000010000 */
[----:B------:R-:W-:Y:S05]  /*0840*/  BRA.U UP0, `(.L_x_2) ;  /* 0xfffffff900dc7547 */ /* 0x000fea000b83ffff */
[----:B------:R-:W1:Y:S01]  /*0850*/  LDS R21, [R0] ;  /* 0x0000000000157984 */ /* 0x000e620000000800 */
[----:B------:R-:W-:-:S03]  /*0860*/  IMAD R12, R12, 0x40, R13 ;  /* 0x000000400c0c7824 */ /* 0x000fc600078e020d */
[----:B0-----:R-:W0:Y:S01]  /*0870*/  LDS R23, [R0+0x2000] ;  /* 0x0020000000177984 */ /* 0x001e220000000800 */
[-CC-:B------:R-:W-:Y:S02]  /*0880*/  IMAD R15, R15, R10.reuse, R12.reuse ;  /* 0x0000000a0f0f7224 */ /* 0x180fe400078e020c */
[----:B------:R-:W-:Y:S01]  /*0890*/  IMAD R11, R11, R10, R12 ;  /* 0x0000000a0b0b7224 */ /* 0x000fe200078e020c */
[----:B------:R-:W2:Y:S01]  /*08a0*/  LDS R25, [R0+0x80] ;  /* 0x0000800000197984 */ /* 0x000ea20000000800 */
[----:B------:R-:W-:Y:S02]  /*08b0*/  VIADD R29, R15, 0x20 ;  /* 0x000000200f1d7836 */ /* 0x000fe40000000000 */
[C---:B------:R-:W-:Y:S01]  /*08c0*/  VIADD R22, R11.reuse, 0x20 ;  /* 0x000000200b167836 */ /* 0x040fe20000000000 */
[----:B------:R-:W3:Y:S01]  /*08d0*/  LDS R27, [R0+0x2080] ;  /* 0x00208000001b7984 */ /* 0x000ee20000000800 */
[----:B------:R-:W-:-:S04]  /*08e0*/  IMAD.WIDE.U32 R12, R11, 0x4, R16 ;  /* 0x000000040b0c7825 */ /* 0x000fc800078e0010 */
[----:B------:R-:W-:-:S04]  /*08f0*/  IMAD.WIDE.U32 R14, R15, 0x4, R16 ;  /* 0x000000040f0e7825 */ /* 0x000fc800078e0010 */
[----:B------:R-:W-:-:S04]  /*0900*/  IMAD.WIDE.U32 R10, R29, 0x4, R16 ;  /* 0x000000041d0a7825 */ /* 0x000fc800078e0010 */
[----:B------:R-:W-:Y:S01]  /*0910*/  IMAD.WIDE.U32 R16, R22, 0x4, R16 ;  /* 0x0000000416107825 */ /* 0x000fe200078e0010 */
[----:B-1----:R1:W-:Y:S04]  /*0920*/  STG.E desc[UR8][R2.64], R21 ;  /* 0x0000001502007986 */ /* 0x0023e8000c101908 */
[----:B0-----:R1:W-:Y:S04]  /*0930*/  STG.E desc[UR8][R8.64], R23 ;  /* 0x0000001708007986 */ /* 0x0013e8000c101908 */
[----:B--2---:R1:W-:Y:S04]  /*0940*/  STG.E desc[UR8][R6.64], R25 ;  /* 0x0000001906007986 */ /* 0x0043e8000c101908 */
[----:B---3--:R1:W-:Y:S04]  /*0950*/  STG.E desc[UR8][R4.64], R27 ;  /* 0x0000001b04007986 */ /* 0x0083e8000c101908 */
[----:B------:R-:W2:Y:S04]  /*0960*/  LDG.E R29, desc[UR8][R14.64] ;  /* 0x000000080e1d7981 */ /* 0x000ea8000c1e1900 */
[----:B------:R-:W3:Y:S04]  /*0970*/  LDG.E R22, desc[UR8][R12.64] ;  /* 0x000000080c167981 */ /* 0x000ee8000c1e1900 */
[----:B------:R-:W4:Y:S04]  /*0980*/  LDG.E R24, desc[UR8][R10.64] ;  /* 0x000000080a187981 */ /* 0x000f28000c1e1900 */
[----:B------:R-:W5:Y:S01]  /*0990*/  LDG.E R26, desc[UR8][R16.64] ;  /* 0x00000008101a7981 */ /* 0x000f62000c1e1900 */
[----:B------:R-:W-:Y:S01]  /*09a0*/  VIADD R18, R18, UR5 ;  /* 0x0000000512127c36 */ /* 0x000fe20008000000 */
[----:B------:R-:W-:Y:S01]  /*09b0*/  IADD3 R19, PT, PT, R19, UR4, RZ ;  /* 0x0000000413137c10 */ /* 0x000fe2000fffe0ff */
[----:B------:R-:W-:Y:S01]  /*09c0*/  UMOV UR4, 0x2000 ;  /* 0x0000200000047882 */ /* 0x000fe20000000000 */
[----:B--2---:R1:W-:Y:S04]  /*09d0*/  STS [R0], R29 ;  /* 0x0000001d00007388 */ /* 0x0043e80000000800 */
[----:B---3--:R1:W-:Y:S04]  /*09e0*/  STS [R0+0x2000], R22 ;  /* 0x0020001600007388 */ /* 0x0083e80000000800 */
[----:B----4-:R1:W-:Y:S04]  /*09f0*/  STS [R0+0x80], R24 ;  /* 0x0000801800007388 */ /* 0x0103e80000000800 */
[----:B-----5:R1:W-:Y:S01]  /*0a00*/  STS [R0+0x2080], R26 ;  /* 0x0020801a00007388 */ /* 0x0203e20000000800 */
[----:B------:R-:W-:Y:S06]  /*0a10*/  BAR.SYNC.DEFER_BLOCKING 0x0 ;  /* 0x0000000000007b1d */ /* 0x000fec0000010000 */
.L_x_3:
[----:B-1----:R-:W-:Y:S01]  /*0a20*/  LDS R2, [R19+-0x2000] ;  /* 0xffe0000013027984 */ /* 0x002fe20000000800 */
[----:B------:R-:W-:-:S03]  /*0a30*/  UIADD3 UR4, UPT, UPT, UR4, 0x10, URZ ;  /* 0x0000001004047890 */ /* 0x000fc6000fffe0ff */
[----:B0-----:R-:W-:Y:S01]  /*0a40*/  LDS R3, [R18+-0x200] ;  /* 0xfffe000012037984 */ /* 0x001fe20000000800 */
[----:B------:R-:W-:-:S03]  /*0a50*/  UISETP.NE.AND UP0, UPT, UR4, 0x2100, UPT ;  /* 0x000021000400788c */ /* 0x000fc6000bf05270 */
[----:B------:R-:W0:Y:S04]  /*0a60*/  LDS R6, [R20] ;  /* 0x0000000014067984 */ /* 0x000e280000000800 */
[----:B------:R-:W-:Y:S04]  /*0a70*/  LDS R4, [R19] ;  /* 0x0000000013047984 */ /* 0x000fe80000000800 */
[----:B------:R-:W-:Y:S04]  /*0a80*/  LDS R5, [R18+-0x180] ;  /* 0xfffe800012057984 */ /* 0x000fe80000000800 */
[----:B------:R-:W1:Y:S04]  /*0a90*/  LDS R8, [R20+0x2000] ;  /* 0x0020000014087984 */ /* 0x000e680000000800 */
[----:B------:R-:W2:Y:S04]  /*0aa0*/  LDS R9, [R20+0x80] ;  /* 0x0000800014097984 */ /* 0x000ea80000000800 */
[----:B------:R-:W3:Y:S01]  /*0ab0*/  LDS R21, [R20+0x2080] ;  /* 0x0020800014157984 */ /* 0x000ee20000000800 */
[----:B0-----:R-:W-:-:S05]  /*0ac0*/  VIADDMNMX R7, R3, R2, R6, PT ;  /* 0x0000000203077246 */ /* 0x001fca0003800106 */
[----:B------:R-:W-:Y:S01]  /*0ad0*/  STS [R20], R7 ;  /* 0x0000000714007388 */ /* 0x000fe20000000800 */
[----:B-1----:R-:W-:Y:S02]  /*0ae0*/  VIADDMNMX R3, R4, R3, R8, PT ;  /* 0x0000000304037246 */ /* 0x002fe40003800108 */
[----:B--2---:R-:W-:-:S03]  /*0af0*/  VIADDMNMX R9, R5, R2, R9, PT ;  /* 0x0000000205097246 */ /* 0x004fc60003800109 */
[----:B------:R-:W-:Y:S01]  /*0b00*/  STS [R20+0x2000], R3 ;  /* 0x0020000314007388 */ /* 0x000fe20000000800 */
[----:B---3--:R-:W-:-:S03]  /*0b10*/  VIADDMNMX R21, R4, R5, R21, PT ;  /* 0x0000000504157246 */ /* 0x008fc60003800115 */
[----:B------:R-:W-:Y:S04]  /*0b20*/  STS [R20+0x80], R9 ;  /* 0x0000800914007388 */ /* 0x000fe80000000800 */
[----:B------:R-:W-:Y:S01]  /*0b30*/  STS [R20+0x2080], R21 ;  /* 0x0020801514007388 */ /* 0x000fe20000000800 */
[----:B------:R-:W-:Y:S06]  /*0b40*/  BAR.SYNC.DEFER_BLOCKING 0x0 ;  /* 0x0000000000007b1d */ /* 0x000fec0000010000 */
[----:B------:R-:W-:Y:S04]  /*0b50*/  LDS R2, [R19+-0x1ffc] ;  /* 0xffe0040013027984 */ /* 0x000fe80000000800 */
[----:B------:R-:W-:Y:S04]  /*0b60*/  LDS R5, [R18+-0x100] ;  /* 0xffff000012057984 */ /* 0x000fe80000000800 */
[----:B------:R-:W0:Y:S04]  /*0b70*/  LDS R6, [R20] ;  /* 0x0000000014067984 */ /* 0x000e280000000800 */
[----:B------:R-:W-:Y:S04]  /*0b80*/  LDS R23, [R18+-0x80] ;  /* 0xffff800012177984 */ /* 0x000fe80000000800 */
[----:B------:R-:W1:Y:S04]  /*0b90*/  LDS R7, [R20+0x80] ;  /* 0x0000800014077984 */ /* 0x000e680000000800 */
[----:B------:R-:W-:Y:S04]  /*0ba0*/  LDS R4, [R19+0x4] ;  /* 0x0000040013047984 */ /* 0x000fe80000000800 */
[----:B------:R-:W2:Y:S04]  /*0bb0*/  LDS R8, [R20+0x2000] ;  /* 0x0020000014087984 */ /* 0x000ea80000000800 */
[----:B------:R-:W3:Y:S01]  /*0bc0*/  LDS R22, [R20+0x2080] ;  /* 0x0020800014167984 */ /* 0x000ee20000000800 */
[----:B0-----:R-:W-:-:S05]  /*0bd0*/  VIADDMNMX R3, R5, R2, R6, PT ;  /* 0x0000000205037246 */ /* 0x001fca0003800106 */
[----:B------:R-:W-:Y:S01]  /*0be0*/  STS [R20], R3 ;  /* 0x0000000314007388 */ /* 0x000fe20000000800 */
[----:B-1----:R-:W-:-:S05]  /*0bf0*/  VIADDMNMX R7, R23, R2, R7, PT ;  /* 0x0000000217077246 */ /* 0x002fca0003800107 */
[----:B------:R-:W-:Y:S01]  /*0c00*/  STS [R20+0x80], R7 ;  /* 0x0000800714007388 */ /* 0x000fe20000000800 */
[C---:B--2---:R-:W-:Y:S02]  /*0c10*/  VIADDMNMX R5, R4.reuse, R5, R8, PT ;  /* 0x0000000504057246 */ /* 0x044fe40003800108 */
[----:B---3--:R-:W-:-:S03]  /*0c20*/  VIADDMNMX R23, R4, R23, R22, PT ;  /* 0x0000001704177246 */ /* 0x008fc60003800116 */
[----:B------:R-:W-:Y:S04]  /*0c30*/  STS [R20+0x2000], R5 ;  /* 0x0020000514007388 */ /* 0x000fe80000000800 */
[----:B------:R-:W-:Y:S01]  /*0c40*/  STS [R20+0x2080], R23 ;  /* 0x0020801714007388 */ /* 0x000fe20000000800 */
[----:B------:R-:W-:Y:S06]  /*0c50*/  BAR.SYNC.DEFER_BLOCKING 0x0 ;  /* 0x0000000000007b1d */ /* 0x000fec0000010000 */
[----:B------:R-:W-:Y:S04]  /*0c60*/  LDS R2, [R19+-0x1ff8] ;  /* 0xffe0080013027984 */ /* 0x000fe80000000800 */
[----:B------:R-:W-:Y:S04]  /*0c70*/  LDS R9, [R18] ;  /* 0x0000000012097984 */ /* 0x000fe80000000800 */
[----:B------:R-:W0:Y:S04]  /*0c80*/  LDS R6, [R20] ;  /* 0x0000000014067984 */ /* 0x000e280000000800 */
[----:B------:R-:W-:Y:S04]  /*0c90*/  LDS R21, [R18+0x80] ;  /* 0x0000800012157984 */ /* 0x000fe80000000800 */
        /* <DEDUP_REMOVED lines=14> */
[----:B------:R-:W-:Y:S04]  /*0d80*/  LDS R7, [R18+0x100] ;  /* 0x0001000012077984 */ /* 0x000fe80000000800 */
[----:B------:R-:W0:Y:S04]  /*0d90*/  LDS R6, [R20] ;  /* 0x0000000014067984 */ /* 0x000e280000000800 */
[----:B------:R1:W-:Y:S04]  /*0da0*/  LDS R4, [R19+0xc] ;  /* 0x00000c0013047984 */ /* 0x0003e80000000800 */
[----:B------:R2:W-:Y:S04]  /*0db0*/  LDS R23, [R18+0x180] ;  /* 0x0001800012177984 */ /* 0x0005e80000000800 */
[----:B------:R-:W3:Y:S01]  /*0dc0*/  LDS R8, [R20+0x2000] ;  /* 0x0020000014087984 */ /* 0x000ee20000000800 */
[----:B-1----:R-:W-:-:S03]  /*0dd0*/  VIADD R19, R19, 0x10 ;  /* 0x0000001013137836 */ /* 0x002fc60000000000 */
[----:B------:R-:W1:Y:S01]  /*0de0*/  LDS R22, [R20+0x80] ;  /* 0x0000800014167984 */ /* 0x000e620000000800 */
[----:B--2---:R-:W-:-:S03]  /*0df0*/  VIADD R18, R18, 0x400 ;  /* 0x0000040012127836 */ /* 0x004fc60000000000 */
[----:B------:R-:W2:Y:S01]  /*0e00*/  LDS R9, [R20+0x2080] ;  /* 0x0020800014097984 */ /* 0x000ea20000000800 */
[----:B0-----:R-:W-:-:S05]  /*0e10*/  VIADDMNMX R3, R7, R2, R6, PT ;  /* 0x0000000207037246 */ /* 0x001fca0003800106 */
[----:B------:R0:W-:Y:S01]  /*0e20*/  STS [R20], R3 ;  /* 0x0000000314007388 */ /* 0x0001e20000000800 */
[----:B---3--:R-:W-:Y:S02]  /*0e30*/  VIADDMNMX R7, R4, R7, R8, PT ;  /* 0x0000000704077246 */ /* 0x008fe40003800108 */
[----:B-1----:R-:W-:-:S03]  /*0e40*/  VIADDMNMX R5, R23, R2, R22, PT ;  /* 0x0000000217057246 */ /* 0x002fc60003800116 */
[----:B------:R0:W-:Y:S01]  /*0e50*/  STS [R20+0x2000], R7 ;  /* 0x0020000714007388 */ /* 0x0001e20000000800 */
[----:B--2---:R-:W-:-:S03]  /*0e60*/  VIADDMNMX R9, R4, R23, R9, PT ;  /* 0x0000001704097246 */ /* 0x004fc60003800109 */
[----:B------:R0:W-:Y:S04]  /*0e70*/  STS [R20+0x80], R5 ;  /* 0x0000800514007388 */ /* 0x0001e80000000800 */
[----:B------:R0:W-:Y:S01]  /*0e80*/  STS [R20+0x2080], R9 ;  /* 0x0020800914007388 */ /* 0x0001e20000000800 */
[----:B------:R-:W-:Y:S06]  /*0e90*/  BAR.SYNC.DEFER_BLOCKING 0x0 ;  /* 0x0000000000007b1d */ /* 0x000fec0000010000 */
[----:B------:R-:W-:Y:S05]  /*0ea0*/  BRA.U UP0, `(.L_x_3) ;  /* 0xfffffff900dc7547 */ /* 0x000fea000b83ffff */
[----:B0-----:R-:W0:Y:S04]  /*0eb0*/  LDS R3, [R0] ;  /* 0x0000000000037984 */ /* 0x001e280000000800 */
[----:B------:R-:W1:Y:S04]  /*0ec0*/  LDS R5, [R0+0x2000] ;  /* 0x0020000000057984 */ /* 0x000e680000000800 */
[----:B------:R-:W2:Y:S04]  /*0ed0*/  LDS R7, [R0+0x80] ;  /* 0x0000800000077984 */ /* 0x000ea80000000800 */
[----:B------:R-:W3:Y:S04]  /*0ee0*/  LDS R9, [R0+0x2080] ;  /* 0x0020800000097984 */ /* 0x000ee80000000800 */
[----:B0-----:R-:W-:Y:S04]  /*0ef0*/  STG.E desc[UR8][R14.64], R3 ;  /* 0x000000030e007986 */ /* 0x001fe8000c101908 */
[----:B-1----:R-:W-:Y:S04]  /*0f00*/  STG.E desc[UR8][R12.64], R5 ;  /* 0x000000050c007986 */ /* 0x002fe8000c101908 */
[----:B--2---:R-:W-:Y:S04]  /*0f10*/  STG.E desc[UR8][R10.64], R7 ;  /* 0x000000070a007986 */ /* 0x004fe8000c101908 */
[----:B---3--:R-:W-:Y:S01]  /*0f20*/  STG.E desc[UR8][R16.64], R9 ;  /* 0x0000000910007986 */ /* 0x008fe2000c101908 */
[----:B------:R-:W-:Y:S05]  /*0f30*/  EXIT ;  /* 0x000000000000794d */ /* 0x000fea0003800000 */
.L_x_4:
        /* <DEDUP_REMOVED lines=12> */
.L_x_8:


//--------------------- .text._Z34floyd_warshall_block_kernel_phase1iiPi --------------------------
	.section	.text._Z34floyd_warshall_block_kernel_phase1iiPi,"ax",@progbits
	.align	128
        .global         _Z34floyd_warshall_block_kernel_phase1iiPi
        .type           _Z34floyd_warshall_block_kernel_phase1iiPi,@function
        .size           _Z34floyd_warshall_block_kernel_phase1iiPi,(.L_x_9 - _Z34floyd_warshall_block_kernel_phase1iiPi)
        .other          _Z34floyd_warshall_block_kernel_phase1iiPi,@"STO_CUDA_ENTRY STV_DEFAULT"
_Z34floyd_warshall_block_kernel_phase1iiPi:
.text._Z34floyd_warshall_block_kernel_phase1iiPi:
[----:B------:R-:W-:Y:S01]  /*0000*/  LDC R1, c[0x0][0x37c] ;  /* 0x0000df00ff017b82 */ /* 0x000fe20000000800 */
[----:B------:R-:W0:Y:S07]  /*0010*/  S2R R12, SR_TID.Y ;  /* 0x00000000000c7919 */ /* 0x000e2e0000002200 */
[----:B------:R-:W0:Y:S01]  /*0020*/  LDC.64 R4, c[0x0][0x380] ;  /* 0x0000e000ff047b82 */ /* 0x000e220000000a00 */
[----:B------:R-:W1:Y:S01]  /*0030*/  LDCU.64 UR6, c[0x0][0x358] ;  /* 0x00006b00ff0677ac */ /* 0x000e620008000a00 */
[----:B------:R-:W2:Y:S06]  /*0040*/  S2R R21, SR_TID.X ;  /* 0x0000000000157919 */ /* 0x000eac0000002100 */
[----:B------:R-:W3:Y:S01]  /*0050*/  LDC.64 R8, c[0x0][0x388] ;  /* 0x0000e200ff087b82 */ /* 0x000ee20000000a00 */
[----:B0-----:R-:W-:-:S02]  /*0060*/  IMAD R3, R5, 0x40, R12 ;  /* 0x0000004005037824 */ /* 0x001fc400078e020c */
[----:B--2---:R-:W-:Y:S02]  /*0070*/  IMAD R5, R5, 0x40, R21 ;  /* 0x0000004005057824 */ /* 0x004fe400078e0215 */
[C---:B------:R-:W-:Y:S02]  /*0080*/  VIADD R0, R3.reuse, 0x20 ;  /* 0x0000002003007836 */ /* 0x040fe40000000000 */
[-CC-:B------:R-:W-:Y:S02]  /*0090*/  IMAD R3, R3, R4.reuse, R5.reuse ;  /* 0x0000000403037224 */ /* 0x180fe400078e0205 */
[----:B------:R-:W-:Y:S02]  /*00a0*/  IMAD R5, R0, R4, R5 ;  /* 0x0000000400057224 */ /* 0x000fe400078e0205 */
[----:B------:R-:W-:Y:S02]  /*00b0*/  VIADD R7, R3, 0x20 ;  /* 0x0000002003077836 */ /* 0x000fe40000000000 */
[----:B------:R-:W-:-:S02]  /*00c0*/  VIADD R11, R5, 0x20 ;  /* 0x00000020050b7836 */ /* 0x000fc40000000000 */
[----:B---3--:R-:W-:-:S04]  /*00d0*/  IMAD.WIDE.U32 R2, R3, 0x4, R8 ;  /* 0x0000000403027825 */ /* 0x008fc800078e0008 */
[--C-:B------:R-:W-:Y:S01]  /*00e0*/  IMAD.WIDE.U32 R4, R5, 0x4, R8.reuse ;  /* 0x0000000405047825 */ /* 0x100fe200078e0008 */
[----:B-1----:R-:W2:Y:S03]  /*00f0*/  LDG.E R13, desc[UR6][R2.64] ;  /* 0x00000006020d7981 */ /* 0x002ea6000c1e1900 */
[--C-:B------:R-:W-:Y:S01]  /*0100*/  IMAD.WIDE.U32 R6, R7, 0x4, R8.reuse ;  /* 0x0000000407067825 */ /* 0x100fe200078e0008 */
[----:B------:R-:W3:Y:S03]  /*0110*/  LDG.E R15, desc[UR6][R4.64] ;  /* 0x00000006040f7981 */ /* 0x000ee6000c1e1900 */
[----:B------:R-:W-:Y:S01]  /*0120*/  IMAD.WIDE.U32 R8, R11, 0x4, R8 ;  /* 0x000000040b087825 */ /* 0x000fe200078e0008 */
[----:B------:R-:W4:Y:S04]  /*0130*/  LDG.E R17, desc[UR6][R6.64] ;  /* 0x0000000606117981 */ /* 0x000f28000c1e1900 */
[----:B------:R-:W5:Y:S01]  /*0140*/  LDG.E R19, desc[UR6][R8.64] ;  /* 0x0000000608137981 */ /* 0x000f62000c1e1900 */
[----:B------:R-:W0:Y:S01]  /*0150*/  S2UR UR5, SR_CgaCtaId ;  /* 0x00000000000579c3 */ /* 0x000e220000008800 */
[----:B------:R-:W-:Y:S01]  /*0160*/  UMOV UR4, 0x400 ;  /* 0x0000040000047882 */ /* 0x000fe20000000000 */
[----:B------:R-:W-:Y:S01]  /*0170*/  IMAD R0, R12, 0x40, R21 ;  /* 0x000000400c007824 */ /* 0x000fe200078e0215 */
[----:B0-----:R-:W-:-:S06]  /*0180*/  ULEA UR4, UR5, UR4, 0x18 ;  /* 0x0000000405047291 */ /* 0x001fcc000f8ec0ff */
[----:B------:R-:W-:Y:S01]  /*0190*/  LEA R0, R0, UR4, 0x2 ;  /* 0x0000000400007c11 */ /* 0x000fe2000f8e10ff */
[C---:B------:R-:W-:Y:S01]  /*01a0*/  IMAD R10, R21.reuse, 0x40, R12 ;  /* 0x00000040150a7824 */ /* 0x040fe200078e020c */
[----:B------:R-:W-:Y:S02]  /*01b0*/  LEA R11, R21, UR4, 0x8 ;  /* 0x00000004150b7c11 */ /* 0x000fe4000f8e40ff */
[----:B------:R-:W-:-:S03]  /*01c0*/  LEA R12, R12, UR4, 0x2 ;  /* 0x000000040c0c7c11 */ /* 0x000fc6000f8e10ff */
[----:B------:R-:W-:Y:S02]  /*01d0*/  VIADD R11, R11, 0x2000 ;  /* 0x000020000b0b7836 */ /* 0x000fe40000000000 */
[----:B------:R-:W-:Y:S01]  /*01e0*/  VIADD R12, R12, 0x200 ;  /* 0x000002000c0c7836 */ /* 0x000fe20000000000 */
[----:B------:R-:W-:Y:S01]  /*01f0*/  LEA R10, R10, UR4, 0x2 ;  /* 0x000000040a0a7c11 */ /* 0x000fe2000f8e10ff */
[----:B------:R-:W-:Y:S01]  /*0200*/  UMOV UR4, 0x2000 ;  /* 0x0000200000047882 */ /* 0x000fe20000000000 */
[----:B--2---:R0:W-:Y:S04]  /*0210*/  STS [R0], R13 ;  /* 0x0000000d00007388 */ /* 0x0041e80000000800 */
[----:B---3--:R0:W-:Y:S04]  /*0220*/  STS [R0+0x2000], R15 ;  /* 0x0020000f00007388 */ /* 0x0081e80000000800 */
[----:B----4-:R0:W-:Y:S04]  /*0230*/  STS [R0+0x80], R17 ;  /* 0x0000801100007388 */ /* 0x0101e80000000800 */
[----:B-----5:R0:W-:Y:S01]  /*0240*/  STS [R0+0x2080], R19 ;  /* 0x0020801300007388 */ /* 0x0201e20000000800 */
[----:B------:R-:W-:Y:S06]  /*0250*/  BAR.SYNC.DEFER_BLOCKING 0x0 ;  /* 0x0000000000007b1d */ /* 0x000fec0000010000 */
.L_x_5:
[----:B0---4-:R-:W-:Y:S01]  /*0260*/  LDS R13, [R11+-0x2000] ;  /* 0xffe000000b0d7984 */ /* 0x011fe20000000800 */
[----:B------:R-:W-:-:S03]  /*0270*/  UIADD3 UR4, UPT, UPT, UR4, 0x10, URZ ;  /* 0x0000001004047890 */ /* 0x000fc6000fffe0ff */
[----:B------:R-:W-:Y:S01]  /*0280*/  LDS R14, [R12+-0x200] ;  /* 0xfffe00000c0e7984 */ /* 0x000fe20000000800 */
        /* <DEDUP_REMOVED lines=19> */
[----:B------:R-:W-:Y:S04]  /*03c0*/  LDS R16, [R11+0x4] ;  /* 0x000004000b107984 */ /* 0x000fe80000000800 */
        /* <DEDUP_REMOVED lines=50> */
[----:B------:R-:W0:Y:S04]  /*06f0*/  LDS R11, [R0] ;  /* 0x00000000000b7984 */ /* 0x000e280000000800 */
[----:B----4-:R-:W1:Y:S04]  /*0700*/  LDS R13, [R0+0x2000] ;  /* 0x00200000000d7984 */ /* 0x010e680000000800 */
[----:B------:R-:W2:Y:S04]  /*0710*/  LDS R15, [R0+0x80] ;  /* 0x00008000000f7984 */ /* 0x000ea80000000800 */
[----:B------:R-:W3:Y:S04]  /*0720*/  LDS R17, [R0+0x2080] ;  /* 0x0020800000117984 */ /* 0x000ee80000000800 */
[----:B0-----:R-:W-:Y:S04]  /*0730*/  STG.E desc[UR6][R2.64], R11 ;  /* 0x0000000b02007986 */ /* 0x001fe8000c101906 */
[----:B-1----:R-:W-:Y:S04]  /*0740*/  STG.E desc[UR6][R4.64], R13 ;  /* 0x0000000d04007986 */ /* 0x002fe8000c101906 */
[----:B--2---:R-:W-:Y:S04]  /*0750*/  STG.E desc[UR6][R6.64], R15 ;  /* 0x0000000f06007986 */ /* 0x004fe8000c101906 */
[----:B---3--:R-:W-:Y:S01]  /*0760*/  STG.E desc[UR6][R8.64], R17 ;  /* 0x0000001108007986 */ /* 0x008fe2000c101906 */
[----:B------:R-:W-:Y:S05]  /*0770*/  EXIT ;  /* 0x000000000000794d */ /* 0x000fea0003800000 */
.L_x_6:
        /* <DEDUP_REMOVED lines=16> */
.L_x_9:


//--------------------- .nv.shared._Z34floyd_warshall_block_kernel_phase3iiPiii --------------------------
	.section	.nv.shared._Z34floyd_warshall_block_kernel_phase3iiPiii,"aw",@nobits
	.sectionflags	@""
	.align	4
.nv.shared._Z34floyd_warshall_block_kernel_phase3iiPiii:
	.zero		50176


//--------------------- .nv.shared.reserved.0     --------------------------
	.section	.nv.shared.reserved.0,"aw",@nobits
	.weak		__nv_reservedSMEM_offset_0_alias
	.size		__nv_reservedSMEM_offset_0_alias, 0, 64
	.other		__nv_reservedSMEM_offset_0_alias,@"STO_CUDA_RESERVED_SHARED STV_DEFAULT"
__nv_reservedSMEM_offset_0_alias:
	.zero		0
	.zero		64


//--------------------- .nv.shared._Z34floyd_warshall_block_kernel_phase2iiPi --------------------------
	.section	.nv.shared._Z34floyd_warshall_block_kernel_phase2iiPi,"aw",@nobits
	.sectionflags	@""
	.align	4
.nv.shared._Z34floyd_warshall_block_kernel_phase2iiPi:
	.zero		33792


//--------------------- .nv.shared._Z34floyd_warshall_block_kernel_phase1iiPi --------------------------
	.section	.nv.shared._Z34floyd_warshall_block_kernel_phase1iiPi,"aw",@nobits
	.sectionflags	@""
	.align	4
.nv.shared._Z34floyd_warshall_block_kernel_phase1iiPi:
	.zero		17408


//--------------------- .nv.constant0._Z34floyd_warshall_block_kernel_phase3iiPiii --------------------------
	.section	.nv.constant0._Z34floyd_warshall_block_kernel_phase3iiPiii,"a",@progbits
	.sectionflags	@""
	.align	4
.nv.constant0._Z34floyd_warshall_block_kernel_phase3iiPiii:
	.zero		920


//--------------------- .nv.constant0._Z34floyd_warshall_block_kernel_phase2iiPi --------------------------
	.section	.nv.constant0._Z34floyd_warshall_block_kernel_phase2iiPi,"a",@progbits
	.sectionflags	@""
	.align	4
.nv.constant0._Z34floyd_warshall_block_kernel_phase2iiPi:
	.zero		912


//--------------------- .nv.constant0._Z34floyd_warshall_block_kernel_phase1iiPi --------------------------
	.section	.nv.constant0._Z34floyd_warshall_block_kernel_phase1iiPi,"a",@progbits
	.sectionflags	@""
	.align	4
.nv.constant0._Z34floyd_warshall_block_kernel_phase1iiPi:
	.zero		912


//--------------------- SYMBOLS --------------------------

	.type		.nv.reservedSmem.offset0,@object
	.size		.nv.reservedSmem.offset0,0x4
	.type		.nv.reservedSmem.cap,@object
	.size		.nv.reservedSmem.cap,0x4
